def matmul_kernel(
    a_ptr,
    b_ptr,
    c_ptr,
    M,
    N,
    K,
    stride_am,
    stride_ak,
    stride_bk,
    stride_bn,
    stride_cm,
    stride_cn,
    BLOCK_M: tl.constexpr,
    BLOCK_N: tl.constexpr,
    BLOCK_K: tl.constexpr,
    GROUP_M: tl.constexpr,
):
    pid = tl.program_id(axis=0)
    num_pid_m = tl.cdiv(M, BLOCK_M)
    num_pid_n = tl.cdiv(N, BLOCK_N)
    num_pid_in_group = GROUP_M * num_pid_n
    group_id = pid // num_pid_in_group
    first_pid_m = group_id * GROUP_M
    group_size_m = min(num_pid_m - first_pid_m, GROUP_M)
    pid_m = first_pid_m + ((pid % num_pid_in_group) % group_size_m)
    pid_n = (pid % num_pid_in_group) // group_size_m

    offs_am = (pid_m * BLOCK_M + tl.arange(0, BLOCK_M)) % M
    offs_bn = (pid_n * BLOCK_N + tl.arange(0, BLOCK_N)) % N
    offs_k = tl.arange(0, BLOCK_K)
    a_ptrs = a_ptr + offs_am[:, None] * stride_am + offs_k[None, :] * stride_ak
    b_ptrs = b_ptr + offs_k[:, None] * stride_bk + offs_bn[None, :] * stride_bn

    acc = tl.zeros((BLOCK_M, BLOCK_N), dtype=tl.float32)
    for kk in range(0, tl.cdiv(K, BLOCK_K)):
        a = tl.load(a_ptrs, mask=offs_k[None, :] < K - kk * BLOCK_K, other=0.0)
        b = tl.load(b_ptrs, mask=offs_k[:, None] < K - kk * BLOCK_K, other=0.0)
        acc = tl.dot(a, b, acc)
        a_ptrs += BLOCK_K * stride_ak
        b_ptrs += BLOCK_K * stride_bk

    c = acc.to(c_ptr.dtype.element_ty)
    offs_cm = pid_m * BLOCK_M + tl.arange(0, BLOCK_M)
    offs_cn = pid_n * BLOCK_N + tl.arange(0, BLOCK_N)
    c_ptrs = c_ptr + offs_cm[:, None] * stride_cm + offs_cn[None, :] * stride_cn
    mask = (offs_cm[:, None] < M) & (offs_cn[None, :] < N)
    tl.store(c_ptrs, c, mask=mask)

# config = {"BLOCK_K": 64, "BLOCK_M": 64, "BLOCK_N": 128, "GROUP_M": 8, "arch": "sm_90", "dtype": "fp32", "num_ctas": 1, "num_stages": 3, "num_warps": 16}
# arch = sm_90


// ===== COMPILED SASS (sm_90a) =====

	.target	sm_90a

	.elftype	@"ET_EXEC"


//--------------------- .note.nv.tkinfo           --------------------------
	.section	.note.nv.tkinfo,"",@"SHT_NOTE"
	.sectionflags	@"SHF_NOTE_NV_TKINFO"
	.tkinfo
        /*0018*/ 	.word	0x00000002
        /*0030*/ 	.string	""
        /*0030*/ 	.string	"ptxas"
        /*0030*/ 	.string	"Cuda compilation tools, release 13.0, V13.0.88"
        /*0030*/ 	.string	"Build cuda_13.0.r13.0/compiler.36424714_0"
        /*0030*/ 	.string	"-v  -suppress-debug-info  -lineinfo  -arch sm_90a "



//--------------------- .note.nv.cuinfo           --------------------------
	.section	.note.nv.cuinfo,"",@"SHT_NOTE"
	.sectionflags	@"SHF_NOTE_NV_CUINFO"
        /*0018*/ 	.short	0x0002
        /*001a*/ 	.short	0x005a
        /*001c*/ 	.short	0x0082
	.zero		2


//--------------------- .nv.info                  --------------------------
	.section	.nv.info,"",@"SHT_CUDA_INFO"
	.align	4


	//----- nvinfo : EIATTR_REGCOUNT
	.align		4
        /*0000*/ 	.byte	0x04, 0x2f
        /*0002*/ 	.short	(.L_1 - .L_0)
	.align		4
.L_0:
        /*0004*/ 	.word	index@(matmul_kernel)
        /*0008*/ 	.word	0x00000080


	//----- nvinfo : EIATTR_FRAME_SIZE
	.align		4
.L_1:
        /*000c*/ 	.byte	0x04, 0x11
        /*000e*/ 	.short	(.L_3 - .L_2)
	.align		4
.L_2:
        /*0010*/ 	.word	index@(matmul_kernel)
        /*0014*/ 	.word	0x00000000


	//----- nvinfo : EIATTR_MIN_STACK_SIZE
	.align		4
.L_3:
        /*0018*/ 	.byte	0x04, 0x12
        /*001a*/ 	.short	(.L_5 - .L_4)
	.align		4
.L_4:
        /*001c*/ 	.word	index@(matmul_kernel)
        /*0020*/ 	.word	0x00000000
.L_5:


//--------------------- .nv.compat                --------------------------
	.section	.nv.compat,"",@"SHT_CUDA_COMPAT_INFO"
	.align	4
        /*0000*/ 	.byte	0x02, 0x09, 0x01, 0x00, 0x02, 0x02, 0x04, 0x00, 0x02, 0x05, 0x05, 0x00, 0x03, 0x07, 0x01, 0x01
        /*0010*/ 	.byte	0x02, 0x03, 0x00, 0x00, 0x02, 0x06, 0x01, 0x00, 0x04, 0x0b, 0x08, 0x00, 0x00, 0x00, 0x00, 0x00
        /*0020*/ 	.byte	0x00, 0x00, 0x00, 0x00


//--------------------- .nv.info.matmul_kernel    --------------------------
	.section	.nv.info.matmul_kernel,"",@"SHT_CUDA_INFO"
	.sectionflags	@""
	.align	4


	//----- nvinfo : EIATTR_CUDA_API_VERSION
	.align		4
        /*0000*/ 	.byte	0x04, 0x37
        /*0002*/ 	.short	(.L_7 - .L_6)
.L_6:
        /*0004*/ 	.word	0x00000082


	//----- nvinfo : EIATTR_KPARAM_INFO
	.align		4
.L_7:
        /*0008*/ 	.byte	0x04, 0x17
        /*000a*/ 	.short	(.L_9 - .L_8)
.L_8:
        /*000c*/ 	.word	0x00000000
        /*0010*/ 	.short	0x000d
        /*0012*/ 	.short	0x0048
        /*0014*/ 	.byte	0x00, 0xf4, 0x21, 0x00


	//----- nvinfo : EIATTR_KPARAM_INFO
	.align		4
.L_9:
        /*0018*/ 	.byte	0x04, 0x17
        /*001a*/ 	.short	(.L_11 - .L_10)
.L_10:
        /*001c*/ 	.word	0x00000000
        /*0020*/ 	.short	0x000c
        /*0022*/ 	.short	0x0040
        /*0024*/ 	.byte	0x00, 0xf4, 0x21, 0x00


	//----- nvinfo : EIATTR_KPARAM_INFO
	.align		4
.L_11:
        /*0028*/ 	.byte	0x04, 0x17
        /*002a*/ 	.short	(.L_13 - .L_12)
.L_12:
        /*002c*/ 	.word	0x00000000
        /*0030*/ 	.short	0x000b
        /*0032*/ 	.short	0x0038
        /*0034*/ 	.byte	0x00, 0xf0, 0x11, 0x00


	//----- nvinfo : EIATTR_KPARAM_INFO
	.align		4
.L_13:
        /*0038*/ 	.byte	0x04, 0x17
        /*003a*/ 	.short	(.L_15 - .L_14)
.L_14:
        /*003c*/ 	.word	0x00000000
        /*0040*/ 	.short	0x000a
        /*0042*/ 	.short	0x0034
        /*0044*/ 	.byte	0x00, 0xf0, 0x11, 0x00


	//----- nvinfo : EIATTR_KPARAM_INFO
	.align		4
.L_15:
        /*0048*/ 	.byte	0x04, 0x17
        /*004a*/ 	.short	(.L_17 - .L_16)
.L_16:
        /*004c*/ 	.word	0x00000000
        /*0050*/ 	.short	0x0009
        /*0052*/ 	.short	0x0030
        /*0054*/ 	.byte	0x00, 0xf0, 0x11, 0x00


	//----- nvinfo : EIATTR_KPARAM_INFO
	.align		4
.L_17:
        /*0058*/ 	.byte	0x04, 0x17
        /*005a*/ 	.short	(.L_19 - .L_18)
.L_18:
        /*005c*/ 	.word	0x00000000
        /*0060*/ 	.short	0x0008
        /*0062*/ 	.short	0x002c
        /*0064*/ 	.byte	0x00, 0xf0, 0x11, 0x00


	//----- nvinfo : EIATTR_KPARAM_INFO
	.align		4
.L_19:
        /*0068*/ 	.byte	0x04, 0x17
        /*006a*/ 	.short	(.L_21 - .L_20)
.L_20:
        /*006c*/ 	.word	0x00000000
        /*0070*/ 	.short	0x0007
        /*0072*/ 	.short	0x0028
        /*0074*/ 	.byte	0x00, 0xf0, 0x11, 0x00


	//----- nvinfo : EIATTR_KPARAM_INFO
	.align		4
.L_21:
        /*0078*/ 	.byte	0x04, 0x17
        /*007a*/ 	.short	(.L_23 - .L_22)
.L_22:
        /*007c*/ 	.word	0x00000000
        /*0080*/ 	.short	0x0006
        /*0082*/ 	.short	0x0024
        /*0084*/ 	.byte	0x00, 0xf0, 0x11, 0x00


	//----- nvinfo : EIATTR_KPARAM_INFO
	.align		4
.L_23:
        /*0088*/ 	.byte	0x04, 0x17
        /*008a*/ 	.short	(.L_25 - .L_24)
.L_24:
        /*008c*/ 	.word	0x00000000
        /*0090*/ 	.short	0x0005
        /*0092*/ 	.short	0x0020
        /*0094*/ 	.byte	0x00, 0xf0, 0x11, 0x00


	//----- nvinfo : EIATTR_KPARAM_INFO
	.align		4
.L_25:
        /*0098*/ 	.byte	0x04, 0x17
        /*009a*/ 	.short	(.L_27 - .L_26)
.L_26:
        /*009c*/ 	.word	0x00000000
        /*00a0*/ 	.short	0x0004
        /*00a2*/ 	.short	0x001c
        /*00a4*/ 	.byte	0x00, 0xf0, 0x11, 0x00


	//----- nvinfo : EIATTR_KPARAM_INFO
	.align		4
.L_27:
        /*00a8*/ 	.byte	0x04, 0x17
        /*00aa*/ 	.short	(.L_29 - .L_28)
.L_28:
        /*00ac*/ 	.word	0x00000000
        /*00b0*/ 	.short	0x0003
        /*00b2*/ 	.short	0x0018
        /*00b4*/ 	.byte	0x00, 0xf0, 0x11, 0x00


	//----- nvinfo : EIATTR_KPARAM_INFO
	.align		4
.L_29:
        /*00b8*/ 	.byte	0x04, 0x17
        /*00ba*/ 	.short	(.L_31 - .L_30)
.L_30:
        /*00bc*/ 	.word	0x00000000
        /*00c0*/ 	.short	0x0002
        /*00c2*/ 	.short	0x0010
        /*00c4*/ 	.byte	0x00, 0xf4, 0x21, 0x00


	//----- nvinfo : EIATTR_KPARAM_INFO
	.align		4
.L_31:
        /*00c8*/ 	.byte	0x04, 0x17
        /*00ca*/ 	.short	(.L_33 - .L_32)
.L_32:
        /*00cc*/ 	.word	0x00000000
        /*00d0*/ 	.short	0x0001
        /*00d2*/ 	.short	0x0008
        /*00d4*/ 	.byte	0x00, 0xf4, 0x21, 0x00


	//----- nvinfo : EIATTR_KPARAM_INFO
	.align		4
.L_33:
        /*00d8*/ 	.byte	0x04, 0x17
        /*00da*/ 	.short	(.L_35 - .L_34)
.L_34:
        /*00dc*/ 	.word	0x00000000
        /*00e0*/ 	.short	0x0000
        /*00e2*/ 	.short	0x0000
        /*00e4*/ 	.byte	0x00, 0xf4, 0x21, 0x00


	//----- nvinfo : EIATTR_SPARSE_MMA_MASK
	.align		4
.L_35:
        /*00e8*/ 	.byte	0x03, 0x50
        /*00ea*/ 	.short	0x0000


	//----- nvinfo : EIATTR_MAXREG_COUNT
	.align		4
        /*00ec*/ 	.byte	0x03, 0x1b
        /*00ee*/ 	.short	0x0080


	//----- nvinfo : EIATTR_NUM_BARRIERS
	.align		4
        /*00f0*/ 	.byte	0x02, 0x4c
        /*00f2*/ 	.byte	0x01
	.zero		1


	//----- nvinfo : EIATTR_MERCURY_ISA_VERSION
	.align		4
        /*00f4*/ 	.byte	0x03, 0x5f
        /*00f6*/ 	.short	0x0101


	//----- nvinfo : EIATTR_EXIT_INSTR_OFFSETS
	.align		4
        /*00f8*/ 	.byte	0x04, 0x1c
        /*00fa*/ 	.short	(.L_37 - .L_36)


	//   ....[0]....
.L_36:
        /*00fc*/ 	.word	0x00004460


	//   ....[1]....
        /*0100*/ 	.word	0x00004480


	//----- nvinfo : EIATTR_REQNTID
	.align		4
.L_37:
        /*0104*/ 	.byte	0x04, 0x10
        /*0106*/ 	.short	(.L_39 - .L_38)
.L_38:
        /*0108*/ 	.word	0x00000200
        /*010c*/ 	.word	0x00000001
        /*0110*/ 	.word	0x00000001


	//----- nvinfo : EIATTR_CBANK_PARAM_SIZE
	.align		4
.L_39:
        /*0114*/ 	.byte	0x03, 0x19
        /*0116*/ 	.short	0x0050


	//----- nvinfo : EIATTR_PARAM_CBANK
	.align		4
        /*0118*/ 	.byte	0x04, 0x0a
        /*011a*/ 	.short	(.L_41 - .L_40)
	.align		4
.L_40:
        /*011c*/ 	.word	index@(.nv.constant0.matmul_kernel)
        /*0120*/ 	.short	0x0210
        /*0122*/ 	.short	0x0050


	//----- nvinfo : EIATTR_SW_WAR
	.align		4
.L_41:
        /*0124*/ 	.byte	0x04, 0x36
        /*0126*/ 	.short	(.L_43 - .L_42)
.L_42:
        /*0128*/ 	.word	0x00000008
.L_43:


//--------------------- .nv.callgraph             --------------------------
	.section	.nv.callgraph,"",@"SHT_CUDA_CALLGRAPH"
	.align	4
	.sectionentsize	8
	.align		4
        /*0000*/ 	.word	0x00000000
	.align		4
        /*0004*/ 	.word	0xffffffff
	.align		4
        /*0008*/ 	.word	0x00000000
	.align		4
        /*000c*/ 	.word	0xfffffffe
	.align		4
        /*0010*/ 	.word	0x00000000
	.align		4
        /*0014*/ 	.word	0xfffffffd
	.align		4
        /*0018*/ 	.word	0x00000000
	.align		4
        /*001c*/ 	.word	0xfffffffc


//--------------------- .text.matmul_kernel       --------------------------
	.section	.text.matmul_kernel,"ax",@progbits
	.align	128
        .global         matmul_kernel
        .type           matmul_kernel,@function
        .size           matmul_kernel,(.L_x_3 - matmul_kernel)
        .other          matmul_kernel,@"STO_CUDA_ENTRY STV_DEFAULT"
matmul_kernel:
.text.matmul_kernel:
[----:B------:R-:W-:Y:S08]  /*0000*/  LDC R1, c[0x0][0x28] ;  /* 0x00000a00ff017b82 */ /* 0x000ff00000000800 */
[----:B------:R-:W1:Y:S01]  /*0010*/  LDC.64 R66, c[0x0][0x228] ;  /* 0x00008a00ff427b82 */ /* 0x000e620000000a00 */
[----:B------:R-:W2:Y:S01]  /*0020*/  S2R R5, SR_CTAID.X ;  /* 0x0000000000057919 */ /* 0x000ea20000002500 */
[----:B------:R-:W-:Y:S01]  /*0030*/  ULDC.64 UR8, c[0x0][0x230] ;  /* 0x00008c0000087ab9 */ /* 0x000fe20000000a00 */
[----:B------:R-:W-:Y:S01]  /*0040*/  ULDC.64 UR12, c[0x0][0x238] ;  /* 0x00008e00000c7ab9 */ /* 0x000fe20000000a00 */
[----:B------:R-:W-:Y:S01]  /*0050*/  UIADD3 UR4, UR8, 0x3f, URZ ;  /* 0x0000003f08047890 */ /* 0x000fe2000fffe03f */
[----:B------:R-:W3:Y:S01]  /*0060*/  S2R R99, SR_TID.X ;  /* 0x0000000000637919 */ /* 0x000ee20000002100 */
[----:B------:R-:W-:Y:S01]  /*0070*/  IMAD.U32 R106, RZ, RZ, UR12 ;  /* 0x0000000cff6a7e24 */ /* 0x000fe2000f8e00ff */
[----:B------:R-:W-:Y:S01]  /*0080*/  ULDC.64 UR10, c[0x0][0x210] ;  /* 0x00008400000a7ab9 */ /* 0x000fe20000000a00 */
[----:B------:R-:W-:Y:S01]  /*0090*/  UISETP.GT.AND UP0, UPT, UR4, 0x3f, UPT ;  /* 0x0000003f0400788c */ /* 0x000fe2000bf04270 */
[----:B------:R-:W-:Y:S01]  /*00a0*/  IMAD.U32 R105, RZ, RZ, UR12 ;  /* 0x0000000cff697e24 */ /* 0x000fe2000f8e00ff */
[----:B------:R-:W-:Y:S01]  /*00b0*/  ULDC.64 UR22, c[0x0][0x218] ;  /* 0x0000860000167ab9 */ /* 0x000fe20000000a00 */
[----:B------:R-:W-:Y:S01]  /*00c0*/  IMAD.U32 R104, RZ, RZ, UR12 ;  /* 0x0000000cff687e24 */ /* 0x000fe2000f8e00ff */
[----:B------:R-:W-:Y:S01]  /*00d0*/  USEL UR6, URZ, 0x4, !UP0 ;  /* 0x000000043f067887 */ /* 0x000fe2000c000000 */
[----:B------:R-:W-:Y:S01]  /*00e0*/  IMAD.U32 R103, RZ, RZ, UR12 ;  /* 0x0000000cff677e24 */ /* 0x000fe2000f8e00ff */
[----:B------:R-:W-:Y:S01]  /*00f0*/  ULDC UR14, c[0x0][0x240] ;  /* 0x00009000000e7ab9 */ /* 0x000fe20000000800 */
[----:B------:R-:W-:Y:S01]  /*0100*/  IMAD.U32 R102, RZ, RZ, UR12 ;  /* 0x0000000cff667e24 */ /* 0x000fe2000f8e00ff */
[----:B------:R-:W4:Y:S01]  /*0110*/  S2UR UR5, SR_CgaCtaId ;  /* 0x00000000000579c3 */ /* 0x000f220000008800 */
[----:B------:R-:W-:Y:S01]  /*0120*/  IMAD.U32 R101, RZ, RZ, UR12 ;  /* 0x0000000cff657e24 */ /* 0x000fe2000f8e00ff */
[----:B------:R-:W-:Y:S01]  /*0130*/  UMOV UR7, 0x400 ;  /* 0x0000040000077882 */ /* 0x000fe20000000000 */
[----:B------:R-:W-:Y:S01]  /*0140*/  IMAD.U32 R100, RZ, RZ, UR12 ;  /* 0x0000000cff647e24 */ /* 0x000fe2000f8e00ff */
[----:B------:R-:W-:Y:S01]  /*0150*/  UISETP.GT.AND UP0, UPT, UR4, 0x7f, UPT ;  /* 0x0000007f0400788c */ /* 0x000fe2000bf04270 */
[----:B------:R-:W-:Y:S01]  /*0160*/  ULDC.64 UR20, c[0x0][0x208] ;  /* 0x0000820000147ab9 */ /* 0x000fe20000000a00 */
[----:B------:R-:W-:Y:S01]  /*0170*/  USHF.L.U32 UR15, UR13, 0x6, URZ ;  /* 0x000000060d0f7899 */ /* 0x000fe2000800063f */
[----:B-1----:R-:W-:Y:S01]  /*0180*/  VIADD R0, R67, 0x7f ;  /* 0x0000007f43007836 */ /* 0x002fe20000000000 */
[----:B------:R-:W-:-:S02]  /*0190*/  IABS R24, R67 ;  /* 0x0000004300187213 */ /* 0x000fc40000000000 */
[----:B------:R-:W-:Y:S02]  /*01a0*/  IABS R25, R66 ;  /* 0x0000004200197213 */ /* 0x000fe40000000000 */
[----:B------:R-:W-:-:S04]  /*01b0*/  SHF.R.S32.HI R3, RZ, 0x1f, R0 ;  /* 0x0000001fff037819 */ /* 0x000fc80000011400 */
[----:B------:R-:W-:Y:S02]  /*01c0*/  LEA.HI R3, R3, R0, RZ, 0x7 ;  /* 0x0000000003037211 */ /* 0x000fe400078f38ff */
[----:B--2---:R-:W-:Y:S02]  /*01d0*/  IABS R8, R5 ;  /* 0x0000000500087213 */ /* 0x004fe40000000000 */
[----:B------:R-:W-:Y:S01]  /*01e0*/  SHF.R.S32.HI R3, RZ, 0x7, R3 ;  /* 0x00000007ff037819 */ /* 0x000fe20000011403 */
[----:B----4-:R-:W-:-:S04]  /*01f0*/  ULEA UR7, UR5, UR7, 0x18 ;  /* 0x0000000705077291 */ /* 0x010fc8000f8ec03f */
[----:B------:R-:W-:Y:S01]  /*0200*/  IMAD.SHL.U32 R4, R3, 0x8, RZ ;  /* 0x0000000803047824 */ /* 0x000fe200078e00ff */
[----:B------:R-:W-:-:S04]  /*0210*/  UIADD3 UR5, UR8, -0x40, URZ ;  /* 0xffffffc008057890 */ /* 0x000fc8000fffe03f */
[-C--:B------:R-:W-:Y:S02]  /*0220*/  IABS R7, R4.reuse ;  /* 0x0000000400077213 */ /* 0x080fe40000000000 */
[----:B------:R-:W-:Y:S02]  /*0230*/  IABS R10, R4 ;  /* 0x00000004000a7213 */ /* 0x000fe40000000000 */
[----:B------:R-:W1:Y:S08]  /*0240*/  I2F.RP R0, R7 ;  /* 0x0000000700007306 */ /* 0x000e700000209400 */
[----:B-1----:R-:W1:Y:S02]  /*0250*/  MUFU.RCP R0, R0 ;  /* 0x0000000000007308 */ /* 0x002e640000001000 */
[----:B-1----:R-:W-:-:S02]  /*0260*/  VIADD R2, R0, 0xffffffe ;  /* 0x0ffffffe00027836 */ /* 0x002fc40000000000 */
[----:B------:R-:W-:-:S04]  /*0270*/  IMAD.MOV R0, RZ, RZ, -R10 ;  /* 0x000000ffff007224 */ /* 0x000fc800078e0a0a */
[----:B------:R1:W2:Y:S02]  /*0280*/  F2I.FTZ.U32.TRUNC.NTZ R3, R2 ;  /* 0x0000000200037305 */ /* 0x0002a4000021f000 */
[----:B-1----:R-:W-:Y:S02]  /*0290*/  IMAD.MOV.U32 R2, RZ, RZ, RZ ;  /* 0x000000ffff027224 */ /* 0x002fe400078e00ff */
[----:B--2---:R-:W-:-:S04]  /*02a0*/  IMAD.MOV R6, RZ, RZ, -R3 ;  /* 0x000000ffff067224 */ /* 0x004fc800078e0a03 */
[----:B------:R-:W-:Y:S02]  /*02b0*/  IMAD R9, R6, R7, RZ ;  /* 0x0000000706097224 */ /* 0x000fe400078e02ff */
[----:B------:R-:W-:Y:S02]  /*02c0*/  IMAD.MOV.U32 R6, RZ, RZ, R8 ;  /* 0x000000ffff067224 */ /* 0x000fe400078e0008 */
[----:B------:R-:W-:-:S06]  /*02d0*/  IMAD.HI.U32 R3, R3, R9, R2 ;  /* 0x0000000903037227 */ /* 0x000fcc00078e0002 */
[----:B------:R-:W-:-:S04]  /*02e0*/  IMAD.HI.U32 R3, R3, R6, RZ ;  /* 0x0000000603037227 */ /* 0x000fc800078e00ff */
[----:B------:R-:W-:-:S05]  /*02f0*/  IMAD R0, R3, R0, R6 ;  /* 0x0000000003007224 */ /* 0x000fca00078e0206 */
[----:B------:R-:W-:-:S13]  /*0300*/  ISETP.GT.U32.AND P1, PT, R7, R0, PT ;  /* 0x000000000700720c */ /* 0x000fda0003f24070 */
[----:B------:R-:W-:Y:S02]  /*0310*/  @!P1 IMAD.IADD R0, R0, 0x1, -R7 ;  /* 0x0000000100009824 */ /* 0x000fe400078e0a07 */
[----:B------:R-:W-:Y:S01]  /*0320*/  @!P1 VIADD R3, R3, 0x1 ;  /* 0x0000000103039836 */ /* 0x000fe20000000000 */
[----:B------:R-:W-:Y:S02]  /*0330*/  ISETP.NE.AND P1, PT, R4, RZ, PT ;  /* 0x000000ff0400720c */ /* 0x000fe40003f25270 */
[----:B------:R-:W-:Y:S02]  /*0340*/  ISETP.GE.U32.AND P0, PT, R0, R7, PT ;  /* 0x000000070000720c */ /* 0x000fe40003f06070 */
[----:B------:R-:W-:-:S04]  /*0350*/  LOP3.LUT R0, R5, R4, RZ, 0x3c, !PT ;  /* 0x0000000405007212 */ /* 0x000fc800078e3cff */
[----:B------:R-:W-:Y:S01]  /*0360*/  ISETP.GE.AND P2, PT, R0, RZ, PT ;  /* 0x000000ff0000720c */ /* 0x000fe20003f46270 */
[----:B------:R-:W-:-:S06]  /*0370*/  VIADD R0, R66, 0x3f ;  /* 0x0000003f42007836 */ /* 0x000fcc0000000000 */
[----:B------:R-:W-:-:S04]  /*0380*/  @P0 VIADD R3, R3, 0x1 ;  /* 0x0000000103030836 */ /* 0x000fc80000000000 */
[----:B------:R-:W-:Y:S01]  /*0390*/  IMAD.MOV.U32 R2, RZ, RZ, R3 ;  /* 0x000000ffff027224 */ /* 0x000fe200078e0003 */
[----:B------:R-:W-:-:S03]  /*03a0*/  SHF.R.S32.HI R3, RZ, 0x1f, R0 ;  /* 0x0000001fff037819 */ /* 0x000fc60000011400 */
[----:B------:R-:W-:Y:S01]  /*03b0*/  @!P2 IMAD.MOV R2, RZ, RZ, -R2 ;  /* 0x000000ffff02a224 */ /* 0x000fe200078e0a02 */
[----:B------:R-:W-:Y:S02]  /*03c0*/  @!P1 LOP3.LUT R2, RZ, R4, RZ, 0x33, !PT ;  /* 0x00000004ff029212 */ /* 0x000fe400078e33ff */
[----:B------:R-:W-:-:S03]  /*03d0*/  LEA.HI R3, R3, R0, RZ, 0x6 ;  /* 0x0000000003037211 */ /* 0x000fc600078f30ff */
[----:B------:R-:W-:Y:S02]  /*03e0*/  IMAD.SHL.U32 R10, R2, 0x8, RZ ;  /* 0x00000008020a7824 */ /* 0x000fe400078e00ff */
[----:B------:R-:W-:-:S03]  /*03f0*/  IMAD.MOV R2, RZ, RZ, -R2 ;  /* 0x000000ffff027224 */ /* 0x000fc600078e0a02 */
[----:B------:R-:W-:Y:S01]  /*0400*/  LEA.HI.SX32 R3, R3, -R10, 0x1a ;  /* 0x8000000a03037211 */ /* 0x000fe200078fd2ff */
[----:B------:R-:W-:Y:S02]  /*0410*/  IMAD R12, R4, R2, R5 ;  /* 0x00000002040c7224 */ /* 0x000fe400078e0205 */
[----:B------:R-:W-:Y:S01]  /*0420*/  IMAD.MOV.U32 R2, RZ, RZ, RZ ;  /* 0x000000ffff027224 */ /* 0x000fe200078e00ff */
[----:B------:R-:W-:Y:S01]  /*0430*/  VIMNMX R13, R3, 0x8, PT ;  /* 0x00000008030d7848 */ /* 0x000fe20003fe0100 */
[----:B------:R-:W1:Y:S03]  /*0440*/  I2F.RP R5, R24 ;  /* 0x0000001800057306 */ /* 0x000e660000209400 */
[-C--:B------:R-:W-:Y:S02]  /*0450*/  IABS R7, R13.reuse ;  /* 0x0000000d00077213 */ /* 0x080fe40000000000 */
[----:B------:R-:W-:-:S03]  /*0460*/  IABS R4, R13 ;  /* 0x0000000d00047213 */ /* 0x000fc60000000000 */
[----:B------:R-:W2:Y:S08]  /*0470*/  I2F.RP R0, R7 ;  /* 0x0000000700007306 */ /* 0x000eb00000209400 */
[----:B-1----:R-:W-:Y:S08]  /*0480*/  MUFU.RCP R5, R5 ;  /* 0x0000000500057308 */ /* 0x002ff00000001000 */
[----:B--2---:R-:W1:Y:S02]  /*0490*/  MUFU.RCP R0, R0 ;  /* 0x0000000000007308 */ /* 0x004e640000001000 */
[----:B-1----:R-:W-:Y:S01]  /*04a0*/  VIADD R3, R0, 0xffffffe ;  /* 0x0ffffffe00037836 */ /* 0x002fe20000000000 */
[----:B------:R-:W-:-:S05]  /*04b0*/  IABS R0, R12 ;  /* 0x0000000c00007213 */ /* 0x000fca0000000000 */
[----:B------:R-:W1:Y:S02]  /*04c0*/  F2I.FTZ.U32.TRUNC.NTZ R3, R3 ;  /* 0x0000000300037305 */ /* 0x000e64000021f000 */
[----:B-1----:R-:W-:-:S04]  /*04d0*/  IMAD.MOV R6, RZ, RZ, -R3 ;  /* 0x000000ffff067224 */ /* 0x002fc800078e0a03 */
[----:B------:R-:W-:Y:S02]  /*04e0*/  IMAD R9, R6, R7, RZ ;  /* 0x0000000706097224 */ /* 0x000fe400078e02ff */
[----:B---3--:R-:W-:Y:S02]  /*04f0*/  IMAD.SHL.U32 R6, R99, 0x4, RZ ;  /* 0x0000000463067824 */ /* 0x008fe400078e00ff */
[----:B------:R-:W-:-:S03]  /*0500*/  IMAD.HI.U32 R2, R3, R9, R2 ;  /* 0x0000000903027227 */ /* 0x000fc600078e0002 */
[----:B------:R-:W-:Y:S01]  /*0510*/  LOP3.LUT R6, R6, 0x7c, RZ, 0xc0, !PT ;  /* 0x0000007c06067812 */ /* 0x000fe200078ec0ff */
[----:B------:R-:W-:Y:S02]  /*0520*/  IMAD.MOV.U32 R3, RZ, RZ, R0 ;  /* 0x000000ffff037224 */ /* 0x000fe400078e0000 */
[----:B------:R-:W-:Y:S02]  /*0530*/  IMAD.MOV R0, RZ, RZ, -R4 ;  /* 0x000000ffff007224 */ /* 0x000fe400078e0a04 */
[----:B------:R-:W-:Y:S01]  /*0540*/  IMAD.HI.U32 R2, R2, R3, RZ ;  /* 0x0000000302027227 */ /* 0x000fe200078e00ff */
[----:B------:R-:W1:Y:S03]  /*0550*/  I2F.RP R4, R25 ;  /* 0x0000001900047306 */ /* 0x000e660000209400 */
[----:B------:R-:W-:Y:S02]  /*0560*/  IMAD R0, R2, R0, R3 ;  /* 0x0000000002007224 */ /* 0x000fe400078e0203 */
[----:B------:R-:W-:Y:S01]  /*0570*/  VIADD R3, R5, 0xffffffe ;  /* 0x0ffffffe05037836 */ /* 0x000fe20000000000 */
[----:B------:R-:W-:-:S02]  /*0580*/  LOP3.LUT R5, R99, 0x1c0, RZ, 0xc0, !PT ;  /* 0x000001c063057812 */ /* 0x000fc400078ec0ff */
[----:B------:R-:W-:Y:S02]  /*0590*/  ISETP.GT.U32.AND P1, PT, R7, R0, PT ;  /* 0x000000000700720c */ /* 0x000fe40003f24070 */
[----:B------:R-:W-:Y:S01]  /*05a0*/  SHF.R.U32.HI R21, RZ, 0x2, R5 ;  /* 0x00000002ff157819 */ /* 0x000fe20000011605 */
[----:B------:R-:W2:Y:S01]  /*05b0*/  F2I.FTZ.U32.TRUNC.NTZ R3, R3 ;  /* 0x0000000300037305 */ /* 0x000ea2000021f000 */
[----:B------:R-:W-:-:S05]  /*05c0*/  IMAD R6, R5, 0x2, R6 ;  /* 0x0000000205067824 */ /* 0x000fca00078e0206 */
[----:B------:R-:W-:Y:S01]  /*05d0*/  LOP3.LUT R21, R6, R21, RZ, 0x3c, !PT ;  /* 0x0000001506157212 */ /* 0x000fe200078e3cff */
[----:B------:R-:W-:Y:S01]  /*05e0*/  IMAD.SHL.U32 R6, R99, 0x10, RZ ;  /* 0x0000001063067824 */ /* 0x000fe200078e00ff */
[----:B-1----:R-:W1:Y:S02]  /*05f0*/  MUFU.RCP R4, R4 ;  /* 0x0000000400047308 */ /* 0x002e640000001000 */
[----:B------:R-:W-:Y:S02]  /*0600*/  @!P1 IMAD.IADD R0, R0, 0x1, -R7 ;  /* 0x0000000100009824 */ /* 0x000fe400078e0a07 */
[----:B------:R-:W-:Y:S01]  /*0610*/  @!P1 VIADD R2, R2, 0x1 ;  /* 0x0000000102029836 */ /* 0x000fe20000000000 */
[----:B------:R-:W-:Y:S02]  /*0620*/  ISETP.NE.AND P1, PT, R13, RZ, PT ;  /* 0x000000ff0d00720c */ /* 0x000fe40003f25270 */
[----:B------:R-:W-:Y:S01]  /*0630*/  ISETP.GE.U32.AND P0, PT, R0, R7, PT ;  /* 0x000000070000720c */ /* 0x000fe20003f06070 */
[----:B--2---:R-:W-:Y:S01]  /*0640*/  IMAD.MOV R9, RZ, RZ, -R3 ;  /* 0x000000ffff097224 */ /* 0x004fe200078e0a03 */
[----:B------:R-:W-:-:S03]  /*0650*/  LOP3.LUT R0, R12, R13, RZ, 0x3c, !PT ;  /* 0x0000000d0c007212 */ /* 0x000fc600078e3cff */
[----:B------:R-:W-:Y:S01]  /*0660*/  IMAD R9, R9, R24, RZ ;  /* 0x0000001809097224 */ /* 0x000fe200078e02ff */
[----:B------:R-:W-:Y:S02]  /*0670*/  ISETP.GE.AND P2, PT, R0, RZ, PT ;  /* 0x000000ff0000720c */ /* 0x000fe40003f46270 */
[----:B------:R-:W-:Y:S01]  /*0680*/  SHF.R.U32.HI R0, RZ, 0x6, R99 ;  /* 0x00000006ff007819 */ /* 0x000fe20000011663 */
[----:B-1----:R-:W-:-:S03]  /*0690*/  VIADD R4, R4, 0xffffffe ;  /* 0x0ffffffe04047836 */ /* 0x002fc60000000000 */
[----:B------:R-:W-:Y:S01]  /*06a0*/  SGXT.U32 R0, R0, 0x3 ;  /* 0x000000030000781a */ /* 0x000fe20000000000 */
[----:B------:R-:W-:Y:S01]  /*06b0*/  @P0 VIADD R2, R2, 0x1 ;  /* 0x0000000102020836 */ /* 0x000fe20000000000 */
[----:B------:R1:W2:Y:S02]  /*06c0*/  F2I.FTZ.U32.TRUNC.NTZ R7, R4 ;  /* 0x0000000400077305 */ /* 0x0002a4000021f000 */
[C---:B------:R-:W-:Y:S01]  /*06d0*/  ISETP.GE.AND P0, PT, R0.reuse, UR8, PT ;  /* 0x0000000800007c0c */ /* 0x040fe2000bf06270 */
[----:B------:R-:W-:Y:S01]  /*06e0*/  IMAD.MOV.U32 R8, RZ, RZ, R2 ;  /* 0x000000ffff087224 */ /* 0x000fe200078e0002 */
[----:B------:R-:W-:Y:S01]  /*06f0*/  LOP3.LUT R42, R0, 0x10, RZ, 0xfc, !PT ;  /* 0x00000010002a7812 */ /* 0x000fe200078efcff */
[----:B------:R-:W-:Y:S01]  /*0700*/  IMAD.MOV.U32 R2, RZ, RZ, RZ ;  /* 0x000000ffff027224 */ /* 0x000fe200078e00ff */
[----:B------:R-:W-:Y:S01]  /*0710*/  SEL R15, RZ, UR6, P0 ;  /* 0x00000006ff0f7c07 */ /* 0x000fe20008000000 */
[----:B------:R-:W-:Y:S01]  /*0720*/  @!P2 IMAD.MOV R8, RZ, RZ, -R8 ;  /* 0x000000ffff08a224 */ /* 0x000fe200078e0a08 */
[----:B------:R-:W-:Y:S01]  /*0730*/  @!P1 LOP3.LUT R8, RZ, R13, RZ, 0x33, !PT ;  /* 0x0000000dff089212 */ /* 0x000fe200078e33ff */
[----:B------:R-:W-:Y:S01]  /*0740*/  IMAD.HI.U32 R20, R3, R9, R2 ;  /* 0x0000000903147227 */ /* 0x000fe200078e0002 */
[----:B-1----:R-:W-:-:S02]  /*0750*/  SHF.R.U32.HI R4, RZ, 0x4, R5 ;  /* 0x00000004ff047819 */ /* 0x002fc40000011605 */
[----:B------:R-:W-:Y:S01]  /*0760*/  LOP3.LUT R2, R99, 0x3f, RZ, 0xc0, !PT ;  /* 0x0000003f63027812 */ /* 0x000fe200078ec0ff */
[----:B------:R-:W-:Y:S01]  /*0770*/  IMAD.SHL.U32 R11, R8, 0x80, RZ ;  /* 0x00000080080b7824 */ /* 0x000fe200078e00ff */
[----:B------:R-:W-:Y:S01]  /*0780*/  LOP3.LUT R5, R6, 0x70, RZ, 0xc0, !PT ;  /* 0x0000007006057812 */ /* 0x000fe200078ec0ff */
[----:B------:R-:W-:Y:S01]  /*0790*/  IMAD.MOV R8, RZ, RZ, -R8 ;  /* 0x000000ffff087224 */ /* 0x000fe200078e0a08 */
[----:B------:R-:W-:Y:S01]  /*07a0*/  ISETP.NE.U32.AND P0, PT, R15, RZ, PT ;  /* 0x000000ff0f00720c */ /* 0x000fe20003f05070 */
[----:B--2---:R-:W-:Y:S01]  /*07b0*/  IMAD.MOV R14, RZ, RZ, -R7 ;  /* 0x000000ffff0e7224 */ /* 0x004fe200078e0a07 */
[----:B------:R-:W-:Y:S01]  /*07c0*/  LOP3.LUT R3, R11, R0, RZ, 0xfc, !PT ;  /* 0x000000000b037212 */ /* 0x000fe200078efcff */
[----:B------:R-:W-:Y:S02]  /*07d0*/  IMAD R5, R2, 0x80, R5 ;  /* 0x0000008002057824 */ /* 0x000fe400078e0205 */
[----:B------:R-:W-:Y:S01]  /*07e0*/  IMAD R9, R14, R25, RZ ;  /* 0x000000190e097224 */ /* 0x000fe200078e02ff */
[----:B------:R-:W-:Y:S01]  /*07f0*/  IABS R27, R3 ;  /* 0x00000003001b7213 */ /* 0x000fe20000000000 */
[----:B------:R-:W-:Y:S01]  /*0800*/  IMAD R59, R0, UR12, RZ ;  /* 0x0000000c003b7c24 */ /* 0x000fe2000f8e02ff */
[----:B------:R-:W-:Y:S01]  /*0810*/  LOP3.LUT R4, R5, R4, RZ, 0x3c, !PT ;  /* 0x0000000405047212 */ /* 0x000fe200078e3cff */
[----:B------:R-:W-:Y:S01]  /*0820*/  IMAD R5, R13, R8, R12 ;  /* 0x000000080d057224 */ /* 0x000fe200078e020c */
[----:B------:R-:W-:Y:S01]  /*0830*/  USHF.L.U32 UR12, UR12, 0x6, URZ ;  /* 0x000000060c0c7899 */ /* 0x000fe2000800063f */
[----:B------:R-:W-:-:S04]  /*0840*/  IMAD.HI.U32 R6, R20, R27, RZ ;  /* 0x0000001b14067227 */ /* 0x000fc800078e00ff */
[----:B------:R-:W-:Y:S01]  /*0850*/  IMAD.IADD R23, R10, 0x1, R5 ;  /* 0x000000010a177824 */ /* 0x000fe200078e0205 */
[C---:B------:R-:W-:Y:S01]  /*0860*/  LOP3.LUT R5, R11.reuse, 0x8, R0, 0xfe, !PT ;  /* 0x000000080b057812 */ /* 0x040fe200078efe00 */
[----:B------:R-:W-:Y:S02]  /*0870*/  IMAD.MOV R8, RZ, RZ, -R6 ;  /* 0x000000ffff087224 */ /* 0x000fe400078e0a06 */
[----:B------:R-:W-:Y:S01]  /*0880*/  IMAD.MOV.U32 R6, RZ, RZ, RZ ;  /* 0x000000ffff067224 */ /* 0x000fe200078e00ff */
[----:B------:R-:W-:Y:S01]  /*0890*/  IABS R29, R5 ;  /* 0x00000005001d7213 */ /* 0x000fe20000000000 */
[----:B------:R-:W-:Y:S01]  /*08a0*/  IMAD R27, R24, R8, R27 ;  /* 0x00000008181b7224 */ /* 0x000fe200078e021b */
[----:B------:R-:W-:Y:S01]  /*08b0*/  LOP3.LUT R8, R11, 0x20, R0, 0xfe, !PT ;  /* 0x000000200b087812 */ /* 0x000fe200078efe00 */
[----:B------:R-:W-:Y:S01]  /*08c0*/  IMAD.HI.U32 R22, R7, R9, R6 ;  /* 0x0000000907167227 */ /* 0x000fe200078e0006 */
[----:B------:R-:W-:Y:S02]  /*08d0*/  LOP3.LUT R6, R11, 0x10, R0, 0xfe, !PT ;  /* 0x000000100b067812 */ /* 0x000fe400078efe00 */
[----:B------:R-:W-:Y:S01]  /*08e0*/  IABS R35, R8 ;  /* 0x0000000800237213 */ /* 0x000fe20000000000 */
[----:B------:R-:W-:Y:S01]  /*08f0*/  IMAD.HI.U32 R10, R20, R29, RZ ;  /* 0x0000001d140a7227 */ /* 0x000fe200078e00ff */
[----:B------:R-:W-:-:S02]  /*0900*/  ISETP.GT.U32.AND P1, PT, R24, R27, PT ;  /* 0x0000001b1800720c */ /* 0x000fc40003f24070 */
[C---:B------:R-:W-:Y:S01]  /*0910*/  LOP3.LUT R7, R11.reuse, 0x18, R0, 0xfe, !PT ;  /* 0x000000180b077812 */ /* 0x040fe200078efe00 */
[----:B------:R-:W-:Y:S01]  /*0920*/  IMAD.MOV R14, RZ, RZ, -R10 ;  /* 0x000000ffff0e7224 */ /* 0x000fe200078e0a0a */
[----:B------:R-:W-:Y:S01]  /*0930*/  IABS R31, R6 ;  /* 0x00000006001f7213 */ /* 0x000fe20000000000 */
[----:B------:R-:W-:Y:S01]  /*0940*/  IMAD.HI.U32 R10, R20, R35, RZ ;  /* 0x00000023140a7227 */ /* 0x000fe200078e00ff */
[C---:B------:R-:W-:Y:S02]  /*0950*/  LOP3.LUT R9, R11.reuse, 0x28, R0, 0xfe, !PT ;  /* 0x000000280b097812 */ /* 0x040fe400078efe00 */
[----:B------:R-:W-:Y:S01]  /*0960*/  IABS R33, R7 ;  /* 0x0000000700217213 */ /* 0x000fe20000000000 */
[----:B------:R-:W-:Y:S01]  /*0970*/  IMAD R29, R24, R14, R29 ;  /* 0x0000000e181d7224 */ /* 0x000fe200078e021d */
[----:B------:R-:W-:Y:S01]  /*0980*/  IABS R37, R9 ;  /* 0x0000000900257213 */ /* 0x000fe20000000000 */
[----:B------:R-:W-:Y:S01]  /*0990*/  IMAD.MOV R14, RZ, RZ, -R10 ;  /* 0x000000ffff0e7224 */ /* 0x000fe200078e0a0a */
[----:B------:R-:W-:Y:S01]  /*09a0*/  LOP3.LUT R10, R11, 0x30, R0, 0xfe, !PT ;  /* 0x000000300b0a7812 */ /* 0x000fe200078efe00 */
[----:B------:R-:W-:Y:S01]  /*09b0*/  IMAD.HI.U32 R12, R20, R31, RZ ;  /* 0x0000001f140c7227 */ /* 0x000fe200078e00ff */
[----:B------:R-:W-:-:S02]  /*09c0*/  ISETP.GT.U32.AND P2, PT, R24, R29, PT ;  /* 0x0000001d1800720c */ /* 0x000fc40003f44070 */
[----:B------:R-:W-:Y:S01]  /*09d0*/  LOP3.LUT R11, R11, 0x38, R0, 0xfe, !PT ;  /* 0x000000380b0b7812 */ /* 0x000fe200078efe00 */
[----:B------:R-:W-:Y:S01]  /*09e0*/  IMAD R35, R24, R14, R35 ;  /* 0x0000000e18237224 */ /* 0x000fe200078e0223 */
[----:B------:R-:W-:Y:S01]  /*09f0*/  LOP3.LUT R14, R3, 0x78, RZ, 0xfc, !PT ;  /* 0x00000078030e7812 */ /* 0x000fe200078efcff */
[----:B------:R-:W-:Y:S01]  /*0a00*/  IMAD.HI.U32 R13, R20, R33, RZ ;  /* 0x00000021140d7227 */ /* 0x000fe200078e00ff */
[----:B------:R-:W-:Y:S02]  /*0a10*/  IABS R41, R11 ;  /* 0x0000000b00297213 */ /* 0x000fe40000000000 */
[----:B------:R-:W-:Y:S01]  /*0a20*/  IABS R57, R14 ;  /* 0x0000000e00397213 */ /* 0x000fe20000000000 */
[----:B------:R-:W-:Y:S01]  /*0a30*/  @!P1 IMAD.IADD R27, R27, 0x1, -R24 ;  /* 0x000000011b1b9824 */ /* 0x000fe200078e0a18 */
[----:B------:R-:W-:Y:S01]  /*0a40*/  ISETP.GT.U32.AND P6, PT, R24, R35, PT ;  /* 0x000000231800720c */ /* 0x000fe20003fc4070 */
[----:B------:R-:W-:Y:S01]  /*0a50*/  IMAD.MOV R15, RZ, RZ, -R12 ;  /* 0x000000ffff0f7224 */ /* 0x000fe200078e0a0c */
[----:B------:R-:W-:Y:S01]  /*0a60*/  IABS R39, R10 ;  /* 0x0000000a00277213 */ /* 0x000fe20000000000 */
[----:B------:R-:W-:Y:S01]  /*0a70*/  IMAD.HI.U32 R19, R20, R57, RZ ;  /* 0x0000003914137227 */ /* 0x000fe200078e00ff */
[----:B------:R-:W-:-:S03]  /*0a80*/  ISETP.GT.U32.AND P4, PT, R24, R27, PT ;  /* 0x0000001b1800720c */ /* 0x000fc60003f84070 */
[----:B------:R-:W-:Y:S02]  /*0a90*/  IMAD.MOV R19, RZ, RZ, -R19 ;  /* 0x000000ffff137224 */ /* 0x000fe400078e0a13 */
[----:B------:R-:W-:-:S04]  /*0aa0*/  IMAD.HI.U32 R12, R20, R37, RZ ;  /* 0x00000025140c7227 */ /* 0x000fc800078e00ff */
[C---:B------:R-:W-:Y:S01]  /*0ab0*/  IMAD R57, R24.reuse, R19, R57 ;  /* 0x0000001318397224 */ /* 0x040fe200078e0239 */
[C---:B------:R-:W-:Y:S01]  /*0ac0*/  LOP3.LUT R19, R3.reuse, 0x70, RZ, 0xfc, !PT ;  /* 0x0000007003137812 */ /* 0x040fe200078efcff */
[----:B------:R-:W-:Y:S02]  /*0ad0*/  IMAD.MOV R13, RZ, RZ, -R13 ;  /* 0x000000ffff0d7224 */ /* 0x000fe400078e0a0d */
[----:B------:R-:W-:Y:S01]  /*0ae0*/  IMAD.MOV R12, RZ, RZ, -R12 ;  /* 0x000000ffff0c7224 */ /* 0x000fe200078e0a0c */
[C---:B------:R-:W-:Y:S01]  /*0af0*/  ISETP.GT.U32.AND P1, PT, R24.reuse, R57, PT ;  /* 0x000000391800720c */ /* 0x040fe20003f24070 */
[C---:B------:R-:W-:Y:S01]  /*0b00*/  IMAD R33, R24.reuse, R13, R33 ;  /* 0x0000000d18217224 */ /* 0x040fe200078e0221 */
[C---:B------:R-:W-:Y:S01]  /*0b10*/  LOP3.LUT R13, R3.reuse, 0x48, RZ, 0xfc, !PT ;  /* 0x00000048030d7812 */ /* 0x040fe200078efcff */
[C---:B------:R-:W-:Y:S01]  /*0b20*/  IMAD R37, R24.reuse, R12, R37 ;  /* 0x0000000c18257224 */ /* 0x040fe200078e0225 */
[----:B------:R-:W-:Y:S01]  /*0b30*/  LOP3.LUT R12, R3, 0x40, RZ, 0xfc, !PT ;  /* 0x00000040030c7812 */ /* 0x000fe200078efcff */
[C---:B------:R-:W-:Y:S01]  /*0b40*/  IMAD R31, R24.reuse, R15, R31 ;  /* 0x0000000f181f7224 */ /* 0x040fe200078e021f */
[----:B------:R-:W-:Y:S01]  /*0b50*/  ISETP.GT.U32.AND P5, PT, R24, R33, PT ;  /* 0x000000211800720c */ /* 0x000fe20003fa4070 */
[----:B------:R-:W-:Y:S01]  /*0b60*/  @!P2 IMAD.IADD R29, R29, 0x1, -R24 ;  /* 0x000000011d1da824 */ /* 0x000fe200078e0a18 */
[----:B------:R-:W-:Y:S01]  /*0b70*/  IABS R45, R13 ;  /* 0x0000000d002d7213 */ /* 0x000fe20000000000 */
[----:B------:R-:W-:Y:S01]  /*0b80*/  IMAD.HI.U32 R16, R20, R41, RZ ;  /* 0x0000002914107227 */ /* 0x000fe200078e00ff */
[----:B------:R-:W-:-:S02]  /*0b90*/  ISETP.GT.U32.AND P3, PT, R24, R31, PT ;  /* 0x0000001f1800720c */ /* 0x000fc40003f64070 */
[C---:B------:R-:W-:Y:S01]  /*0ba0*/  ISETP.GT.U32.AND P2, PT, R24.reuse, R29, PT ;  /* 0x0000001d1800720c */ /* 0x040fe20003f44070 */
[--C-:B------:R-:W-:Y:S01]  /*0bb0*/  @!P1 IMAD.IADD R57, R57, 0x1, -R24.reuse ;  /* 0x0000000139399824 */ /* 0x100fe200078e0a18 */
[----:B------:R-:W-:Y:S01]  /*0bc0*/  ISETP.GT.U32.AND P1, PT, R24, R37, PT ;  /* 0x000000251800720c */ /* 0x000fe20003f24070 */
[----:B------:R-:W-:Y:S01]  /*0bd0*/  IMAD.HI.U32 R18, R20, R45, RZ ;  /* 0x0000002d14127227 */ /* 0x000fe200078e00ff */
[----:B------:R-:W-:Y:S02]  /*0be0*/  IABS R43, R12 ;  /* 0x0000000c002b7213 */ /* 0x000fe40000000000 */
[----:B------:R-:W-:Y:S01]  /*0bf0*/  IABS R55, R19 ;  /* 0x0000001300377213 */ /* 0x000fe20000000000 */
[----:B------:R-:W-:Y:S01]  /*0c00*/  @!P5 IMAD.IADD R33, R33, 0x1, -R24 ;  /* 0x000000012121d824 */ /* 0x000fe200078e0a18 */
[----:B------:R-:W-:Y:S01]  /*0c10*/  ISETP.GE.AND P5, PT, R5, RZ, PT ;  /* 0x000000ff0500720c */ /* 0x000fe20003fa6270 */
[----:B------:R-:W-:Y:S02]  /*0c20*/  IMAD.MOV R16, RZ, RZ, -R16 ;  /* 0x000000ffff107224 */ /* 0x000fe400078e0a10 */
[----:B------:R-:W-:-:S02]  /*0c30*/  @!P3 IMAD.IADD R31, R31, 0x1, -R24 ;  /* 0x000000011f1fb824 */ /* 0x000fc400078e0a18 */
[----:B------:R-:W-:-:S03]  /*0c40*/  IMAD.HI.U32 R15, R20, R39, RZ ;  /* 0x00000027140f7227 */ /* 0x000fc600078e00ff */
[C---:B------:R-:W-:Y:S01]  /*0c50*/  ISETP.GT.U32.AND P3, PT, R24.reuse, R31, PT ;  /* 0x0000001f1800720c */ /* 0x040fe20003f64070 */
[----:B------:R-:W-:Y:S01]  /*0c60*/  @!P1 IMAD.IADD R37, R37, 0x1, -R24 ;  /* 0x0000000125259824 */ /* 0x000fe200078e0a18 */
[C---:B------:R-:W-:Y:S01]  /*0c70*/  ISETP.GT.U32.AND P1, PT, R24.reuse, R33, PT ;  /* 0x000000211800720c */ /* 0x040fe20003f24070 */
[----:B------:R-:W-:Y:S02]  /*0c80*/  IMAD.MOV R18, RZ, RZ, -R18 ;  /* 0x000000ffff127224 */ /* 0x000fe400078e0a12 */
[----:B------:R-:W-:Y:S01]  /*0c90*/  IMAD R41, R24, R16, R41 ;  /* 0x0000001018297224 */ /* 0x000fe200078e0229 */
[----:B------:R-:W-:Y:S01]  /*0ca0*/  LOP3.LUT R16, R3, 0x58, RZ, 0xfc, !PT ;  /* 0x0000005803107812 */ /* 0x000fe200078efcff */
[--C-:B------:R-:W-:Y:S01]  /*0cb0*/  @!P2 IMAD.IADD R29, R29, 0x1, -R24.reuse ;  /* 0x000000011d1da824 */ /* 0x100fe200078e0a18 */
[----:B------:R-:W-:Y:S01]  /*0cc0*/  ISETP.GE.AND P2, PT, R3, RZ, PT ;  /* 0x000000ff0300720c */ /* 0x000fe20003f46270 */
[----:B------:R-:W-:Y:S01]  /*0cd0*/  IMAD.MOV R15, RZ, RZ, -R15 ;  /* 0x000000ffff0f7224 */ /* 0x000fe200078e0a0f */
[----:B------:R-:W-:Y:S01]  /*0ce0*/  IABS R49, R16 ;  /* 0x0000001000317213 */ /* 0x000fe20000000000 */
[--C-:B------:R-:W-:Y:S01]  /*0cf0*/  @!P6 IMAD.IADD R35, R35, 0x1, -R24.reuse ;  /* 0x000000012323e824 */ /* 0x100fe200078e0a18 */
[----:B------:R-:W-:Y:S01]  /*0d00*/  ISETP.GE.AND P6, PT, R6, RZ, PT ;  /* 0x000000ff0600720c */ /* 0x000fe20003fc6270 */
[C---:B------:R-:W-:Y:S01]  /*0d10*/  IMAD R45, R24.reuse, R18, R45 ;  /* 0x00000012182d7224 */ /* 0x040fe200078e022d */
[----:B------:R-:W-:Y:S01]  /*0d20*/  LOP3.LUT R18, R3, 0x68, RZ, 0xfc, !PT ;  /* 0x0000006803127812 */ /* 0x000fe200078efcff */
[----:B------:R-:W-:Y:S01]  /*0d30*/  @!P4 IMAD.IADD R27, R27, 0x1, -R24 ;  /* 0x000000011b1bc824 */ /* 0x000fe200078e0a18 */
[C---:B------:R-:W-:Y:S01]  /*0d40*/  ISETP.GT.U32.AND P4, PT, R24.reuse, R57, PT ;  /* 0x000000391800720c */ /* 0x040fe20003f84070 */
[----:B------:R-:W-:Y:S01]  /*0d50*/  @!P5 IMAD.MOV R29, RZ, RZ, -R29 ;  /* 0x000000ffff1dd224 */ /* 0x000fe200078e0a1d */
[----:B------:R-:W-:Y:S01]  /*0d60*/  ISETP.GT.U32.AND P5, PT, R24, R41, PT ;  /* 0x000000291800720c */ /* 0x000fe20003fa4070 */
[----:B------:R-:W-:Y:S01]  /*0d70*/  IMAD.HI.U32 R17, R20, R43, RZ ;  /* 0x0000002b14117227 */ /* 0x000fe200078e00ff */
[----:B------:R-:W-:-:S03]  /*0d80*/  IABS R53, R18 ;  /* 0x0000001200357213 */ /* 0x000fc60000000000 */
[C---:B------:R-:W-:Y:S01]  /*0d90*/  IMAD R39, R24.reuse, R15, R39 ;  /* 0x0000000f18277224 */ /* 0x040fe200078e0227 */
[----:B------:R-:W-:Y:S01]  /*0da0*/  LOP3.LUT R15, R3, 0x50, RZ, 0xfc, !PT ;  /* 0x00000050030f7812 */ /* 0x000fe200078efcff */
[--C-:B------:R-:W-:Y:S01]  /*0db0*/  @!P1 IMAD.IADD R33, R33, 0x1, -R24.reuse ;  /* 0x0000000121219824 */ /* 0x100fe200078e0a18 */
[C---:B------:R-:W-:Y:S01]  /*0dc0*/  ISETP.GT.U32.AND P1, PT, R24.reuse, R45, PT ;  /* 0x0000002d1800720c */ /* 0x040fe20003f24070 */
[----:B------:R-:W-:Y:S01]  /*0dd0*/  IMAD.MOV R17, RZ, RZ, -R17 ;  /* 0x000000ffff117224 */ /* 0x000fe200078e0a11 */
[----:B------:R-:W-:Y:S01]  /*0de0*/  IABS R47, R15 ;  /* 0x0000000f002f7213 */ /* 0x000fe20000000000 */
[----:B------:R-:W-:Y:S01]  /*0df0*/  @!P3 IMAD.IADD R31, R31, 0x1, -R24 ;  /* 0x000000011f1fb824 */ /* 0x000fe200078e0a18 */
[C---:B------:R-:W-:Y:S01]  /*0e00*/  ISETP.GT.U32.AND P3, PT, R24.reuse, R39, PT ;  /* 0x000000271800720c */ /* 0x040fe20003f64070 */
[C---:B------:R-:W-:Y:S01]  /*0e10*/  IMAD R43, R24.reuse, R17, R43 ;  /* 0x00000011182b7224 */ /* 0x040fe200078e022b */
[----:B------:R-:W-:Y:S01]  /*0e20*/  LOP3.LUT R17, R3, 0x60, RZ, 0xfc, !PT ;  /* 0x0000006003117812 */ /* 0x000fe200078efcff */
[----:B------:R-:W-:Y:S01]  /*0e30*/  @!P2 IMAD.MOV R27, RZ, RZ, -R27 ;  /* 0x000000ffff1ba224 */ /* 0x000fe200078e0a1b */
[----:B------:R-:W-:Y:S01]  /*0e40*/  ISETP.GT.U32.AND P2, PT, R24, R35, PT ;  /* 0x000000231800720c */ /* 0x000fe20003f44070 */
[----:B------:R-:W-:Y:S01]  /*0e50*/  IMAD.HI.U32 R26, R20, R47, RZ ;  /* 0x0000002f141a7227 */ /* 0x000fe200078e00ff */
[----:B------:R-:W-:-:S03]  /*0e60*/  IABS R51, R17 ;  /* 0x0000001100337213 */ /* 0x000fc60000000000 */
[----:B------:R-:W-:Y:S01]  /*0e70*/  @!P6 IMAD.MOV R31, RZ, RZ, -R31 ;  /* 0x000000ffff1fe224 */ /* 0x000fe200078e0a1f */
[C---:B------:R-:W-:Y:S01]  /*0e80*/  ISETP.GT.U32.AND P6, PT, R24.reuse, R43, PT ;  /* 0x0000002b1800720c */ /* 0x040fe20003fc4070 */
[--C-:B------:R-:W-:Y:S01]  /*0e90*/  @!P4 IMAD.IADD R57, R57, 0x1, -R24.reuse ;  /* 0x000000013939c824 */ /* 0x100fe200078e0a18 */
[C---:B------:R-:W-:Y:S01]  /*0ea0*/  ISETP.GT.U32.AND P4, PT, R24.reuse, R37, PT ;  /* 0x000000251800720c */ /* 0x040fe20003f84070 */
[----:B------:R-:W-:Y:S01]  /*0eb0*/  @!P5 IMAD.IADD R41, R41, 0x1, -R24 ;  /* 0x000000012929d824 */ /* 0x000fe200078e0a18 */
[----:B------:R-:W-:Y:S01]  /*0ec0*/  ISETP.GE.AND P5, PT, R9, RZ, PT ;  /* 0x000000ff0900720c */ /* 0x000fe20003fa6270 */
[----:B------:R-:W-:Y:S02]  /*0ed0*/  IMAD.MOV R26, RZ, RZ, -R26 ;  /* 0x000000ffff1a7224 */ /* 0x000fe400078e0a1a */
[----:B------:R-:W-:Y:S01]  /*0ee0*/  @!P1 IMAD.IADD R45, R45, 0x1, -R24 ;  /* 0x000000012d2d9824 */ /* 0x000fe200078e0a18 */
[----:B------:R-:W-:Y:S01]  /*0ef0*/  ISETP.GT.U32.AND P1, PT, R24, R41, PT ;  /* 0x000000291800720c */ /* 0x000fe20003f24070 */
[----:B------:R-:W-:-:S04]  /*0f00*/  IMAD.HI.U32 R32, R20, R53, RZ ;  /* 0x0000003514207227 */ /* 0x000fc800078e00ff */
[----:B------:R-:W-:Y:S02]  /*0f10*/  IMAD R47, R24, R26, R47 ;  /* 0x0000001a182f7224 */ /* 0x000fe400078e022f */
[----:B------:R-:W-:Y:S01]  /*0f20*/  @!P3 IMAD.IADD R39, R39, 0x1, -R24 ;  /* 0x000000012727b824 */ /* 0x000fe200078e0a18 */
[----:B------:R-:W-:Y:S01]  /*0f30*/  ISETP.GE.AND P3, PT, R8, RZ, PT ;  /* 0x000000ff0800720c */ /* 0x000fe20003f66270 */
[----:B------:R-:W-:Y:S02]  /*0f40*/  IMAD.MOV R32, RZ, RZ, -R32 ;  /* 0x000000ffff207224 */ /* 0x000fe400078e0a20 */
[--C-:B------:R-:W-:Y:S01]  /*0f50*/  @!P2 IMAD.IADD R35, R35, 0x1, -R24.reuse ;  /* 0x000000012323a824 */ /* 0x100fe200078e0a18 */
[C---:B------:R-:W-:Y:S01]  /*0f60*/  ISETP.GT.U32.AND P2, PT, R24.reuse, R47, PT ;  /* 0x0000002f1800720c */ /* 0x040fe20003f44070 */
[----:B------:R-:W-:Y:S01]  /*0f70*/  @!P6 IMAD.IADD R43, R43, 0x1, -R24 ;  /* 0x000000012b2be824 */ /* 0x000fe200078e0a18 */
[----:B------:R-:W-:Y:S01]  /*0f80*/  ISETP.GT.U32.AND P6, PT, R24, R39, PT ;  /* 0x000000271800720c */ /* 0x000fe20003fc4070 */
[----:B------:R-:W-:-:S04]  /*0f90*/  IMAD.HI.U32 R28, R20, R49, RZ ;  /* 0x00000031141c7227 */ /* 0x000fc800078e00ff */
[----:B------:R-:W-:-:S04]  /*0fa0*/  IMAD.HI.U32 R30, R20, R51, RZ ;  /* 0x00000033141e7227 */ /* 0x000fc800078e00ff */
[----:B------:R-:W-:Y:S02]  /*0fb0*/  IMAD R53, R24, R32, R53 ;  /* 0x0000002018357224 */ /* 0x000fe400078e0235 */
[----:B------:R-:W-:Y:S01]  /*0fc0*/  @!P4 IMAD.IADD R37, R37, 0x1, -R24 ;  /* 0x000000012525c824 */ /* 0x000fe200078e0a18 */
[----:B------:R-:W-:Y:S01]  /*0fd0*/  ISETP.GE.AND P4, PT, R7, RZ, PT ;  /* 0x000000ff0700720c */ /* 0x000fe20003f86270 */
[----:B------:R-:W-:-:S04]  /*0fe0*/  IMAD.HI.U32 R20, R20, R55, RZ ;  /* 0x0000003714147227 */ /* 0x000fc800078e00ff */
[----:B------:R-:W-:Y:S01]  /*0ff0*/  @!P1 IMAD.IADD R41, R41, 0x1, -R24 ;  /* 0x0000000129299824 */ /* 0x000fe200078e0a18 */
[C---:B------:R-:W-:Y:S01]  /*1000*/  ISETP.GT.U32.AND P1, PT, R24.reuse, R53, PT ;  /* 0x000000351800720c */ /* 0x040fe20003f24070 */
[----:B------:R-:W-:Y:S02]  /*1010*/  IMAD.MOV R30, RZ, RZ, -R30 ;  /* 0x000000ffff1e7224 */ /* 0x000fe400078e0a1e */
[----:B------:R-:W-:Y:S02]  /*1020*/  IMAD.MOV R20, RZ, RZ, -R20 ;  /* 0x000000ffff147224 */ /* 0x000fe400078e0a14 */
[----:B------:R-:W-:Y:S02]  /*1030*/  IMAD.MOV R28, RZ, RZ, -R28 ;  /* 0x000000ffff1c7224 */ /* 0x000fe400078e0a1c */
[C---:B------:R-:W-:Y:S02]  /*1040*/  IMAD R51, R24.reuse, R30, R51 ;  /* 0x0000001e18337224 */ /* 0x040fe400078e0233 */
[----:B------:R-:W-:-:S02]  /*1050*/  IMAD R55, R24, R20, R55 ;  /* 0x0000001418377224 */ /* 0x000fc400078e0237 */
[----:B------:R-:W-:Y:S02]  /*1060*/  IMAD R20, R23, 0x40, R2 ;  /* 0x0000004017147824 */ /* 0x000fe400078e0202 */
[--C-:B------:R-:W-:Y:S01]  /*1070*/  @!P2 IMAD.IADD R47, R47, 0x1, -R24.reuse ;  /* 0x000000012f2fa824 */ /* 0x100fe200078e0a18 */
[C---:B------:R-:W-:Y:S01]  /*1080*/  ISETP.GT.U32.AND P2, PT, R24.reuse, R43, PT ;  /* 0x0000002b1800720c */ /* 0x040fe20003f44070 */
[C---:B------:R-:W-:Y:S01]  /*1090*/  IMAD R49, R24.reuse, R28, R49 ;  /* 0x0000001c18317224 */ /* 0x040fe200078e0231 */
[----:B------:R-:W-:Y:S01]  /*10a0*/  IABS R26, R20 ;  /* 0x00000014001a7213 */ /* 0x000fe20000000000 */
[--C-:B------:R-:W-:Y:S01]  /*10b0*/  @!P6 IMAD.IADD R39, R39, 0x1, -R24.reuse ;  /* 0x000000012727e824 */ /* 0x100fe200078e0a18 */
[C---:B------:R-:W-:Y:S01]  /*10c0*/  ISETP.GT.U32.AND P6, PT, R24.reuse, R51, PT ;  /* 0x000000331800720c */ /* 0x040fe20003fc4070 */
[----:B------:R-:W-:Y:S01]  /*10d0*/  @!P4 IMAD.MOV R33, RZ, RZ, -R33 ;  /* 0x000000ffff21c224 */ /* 0x000fe200078e0a21 */
[C---:B------:R-:W-:Y:S01]  /*10e0*/  ISETP.GT.U32.AND P4, PT, R24.reuse, R47, PT ;  /* 0x0000002f1800720c */ /* 0x040fe20003f84070 */
[----:B------:R-:W-:Y:S01]  /*10f0*/  @!P5 IMAD.MOV R37, RZ, RZ, -R37 ;  /* 0x000000ffff25d224 */ /* 0x000fe200078e0a25 */
[----:B------:R-:W-:Y:S01]  /*1100*/  ISETP.GT.U32.AND P5, PT, R24, R49, PT ;  /* 0x000000311800720c */ /* 0x000fe20003fa4070 */
[----:B------:R-:W-:Y:S01]  /*1110*/  @!P1 IMAD.IADD R53, R53, 0x1, -R24 ;  /* 0x0000000135359824 */ /* 0x000fe200078e0a18 */
[----:B------:R-:W-:Y:S01]  /*1120*/  ISETP.GE.AND P1, PT, R15, RZ, PT ;  /* 0x000000ff0f00720c */ /* 0x000fe20003f26270 */
[----:B------:R-:W-:-:S04]  /*1130*/  IMAD.HI.U32 R22, R22, R26, RZ ;  /* 0x0000001a16167227 */ /* 0x000fc800078e00ff */
[----:B------:R-:W-:Y:S01]  /*1140*/  @!P3 IMAD.MOV R35, RZ, RZ, -R35 ;  /* 0x000000ffff23b224 */ /* 0x000fe200078e0a23 */
[----:B------:R-:W-:Y:S01]  /*1150*/  ISETP.GT.U32.AND P3, PT, R24, R45, PT ;  /* 0x0000002d1800720c */ /* 0x000fe20003f64070 */
[----:B------:R-:W-:Y:S02]  /*1160*/  IMAD.MOV R22, RZ, RZ, -R22 ;  /* 0x000000ffff167224 */ /* 0x000fe400078e0a16 */
[----:B------:R-:W-:Y:S01]  /*1170*/  @!P6 IMAD.IADD R51, R51, 0x1, -R24 ;  /* 0x000000013333e824 */ /* 0x000fe200078e0a18 */
[----:B------:R-:W-:Y:S01]  /*1180*/  ISETP.GE.AND P6, PT, R13, RZ, PT ;  /* 0x000000ff0d00720c */ /* 0x000fe20003fc6270 */
[----:B------:R-:W-:Y:S02]  /*1190*/  IMAD R26, R25, R22, R26 ;  /* 0x00000016191a7224 */ /* 0x000fe400078e021a */
[--C-:B------:R-:W-:Y:S01]  /*11a0*/  @!P2 IMAD.IADD R43, R43, 0x1, -R24.reuse ;  /* 0x000000012b2ba824 */ /* 0x100fe200078e0a18 */
[----:B------:R-:W-:Y:S01]  /*11b0*/  ISETP.GE.AND P2, PT, R10, RZ, PT ;  /* 0x000000ff0a00720c */ /* 0x000fe20003f46270 */
[--C-:B------:R-:W-:Y:S01]  /*11c0*/  @!P4 IMAD.IADD R47, R47, 0x1, -R24.reuse ;  /* 0x000000012f2fc824 */ /* 0x100fe200078e0a18 */
[----:B------:R-:W-:Y:S01]  /*11d0*/  ISETP.GE.AND P4, PT, R2, UR8, PT ;  /* 0x0000000802007c0c */ /* 0x000fe2000bf86270 */
[--C-:B------:R-:W-:Y:S01]  /*11e0*/  @!P5 IMAD.IADD R49, R49, 0x1, -R24.reuse ;  /* 0x000000013131d824 */ /* 0x100fe200078e0a18 */
[----:B------:R-:W-:Y:S01]  /*11f0*/  ISETP.GE.AND P5, PT, R12, RZ, PT ;  /* 0x000000ff0c00720c */ /* 0x000fe20003fa6270 */
[----:B------:R-:W-:Y:S01]  /*1200*/  @!P1 IMAD.MOV R47, RZ, RZ, -R47 ;  /* 0x000000ffff2f9224 */ /* 0x000fe200078e0a2f */
[----:B------:R-:W-:Y:S01]  /*1210*/  ISETP.GT.U32.AND P1, PT, R25, R26, PT ;  /* 0x0000001a1900720c */ /* 0x000fe20003f24070 */
[----:B------:R-:W-:Y:S01]  /*1220*/  @!P3 IMAD.IADD R45, R45, 0x1, -R24 ;  /* 0x000000012d2db824 */ /* 0x000fe200078e0a18 */
[----:B------:R-:W-:Y:S01]  /*1230*/  ISETP.GE.AND P3, PT, R11, RZ, PT ;  /* 0x000000ff0b00720c */ /* 0x000fe20003f66270 */
[----:B------:R-:W-:Y:S01]  /*1240*/  IMAD.SHL.U32 R22, R99, 0x200, RZ ;  /* 0x0000020063167824 */ /* 0x000fe200078e00ff */
[----:B------:R-:W-:Y:S01]  /*1250*/  SEL R23, RZ, UR6, P4 ;  /* 0x00000006ff177c07 */ /* 0x000fe2000a000000 */
[----:B------:R-:W-:Y:S01]  /*1260*/  @!P6 IMAD.MOV R45, RZ, RZ, -R45 ;  /* 0x000000ffff2de224 */ /* 0x000fe200078e0a2d */
[----:B------:R-:W-:Y:S01]  /*1270*/  ISETP.GT.U32.AND P4, PT, R24, R53, PT ;  /* 0x000000351800720c */ /* 0x000fe20003f84070 */
[----:B------:R-:W-:Y:S01]  /*1280*/  @!P2 IMAD.MOV R39, RZ, RZ, -R39 ;  /* 0x000000ffff27a224 */ /* 0x000fe200078e0a27 */
[----:B------:R-:W-:Y:S01]  /*1290*/  ISETP.NE.U32.AND P6, PT, R23, RZ, PT ;  /* 0x000000ff1700720c */ /* 0x000fe20003fc5070 */
[----:B------:R-:W-:Y:S01]  /*12a0*/  IMAD R106, R106, 0x8, R59 ;  /* 0x000000086a6a7824 */ /* 0x000fe200078e023b */
[----:B------:R-:W-:Y:S01]  /*12b0*/  ISETP.GT.U32.AND P2, PT, R24, R49, PT ;  /* 0x000000311800720c */ /* 0x000fe20003f44070 */
[----:B------:R-:W-:Y:S01]  /*12c0*/  @!P5 IMAD.MOV R43, RZ, RZ, -R43 ;  /* 0x000000ffff2bd224 */ /* 0x000fe200078e0a2b */
[----:B------:R-:W-:Y:S01]  /*12d0*/  LOP3.LUT R23, R0, 0x8, RZ, 0xfc, !PT ;  /* 0x0000000800177812 */ /* 0x000fe200078efcff */
[----:B------:R-:W-:Y:S01]  /*12e0*/  @!P1 IMAD.IADD R26, R26, 0x1, -R25 ;  /* 0x000000011a1a9824 */ /* 0x000fe200078e0a19 */
[C---:B------:R-:W-:Y:S01]  /*12f0*/  ISETP.GT.U32.AND P5, PT, R24.reuse, R55, PT ;  /* 0x000000371800720c */ /* 0x040fe20003fa4070 */
[----:B------:R-:W-:Y:S01]  /*1300*/  @!P3 IMAD.MOV R41, RZ, RZ, -R41 ;  /* 0x000000ffff29b224 */ /* 0x000fe200078e0a29 */
[----:B------:R-:W-:Y:S01]  /*1310*/  ISETP.GE.AND P1, PT, R23, UR8, PT ;  /* 0x0000000817007c0c */ /* 0x000fe2000bf26270 */
[----:B------:R-:W-:Y:S01]  /*1320*/  IMAD R105, R105, 0x8, R106 ;  /* 0x0000000869697824 */ /* 0x000fe200078e026a */
[----:B------:R-:W-:Y:S01]  /*1330*/  ISETP.GT.U32.AND P3, PT, R24, R51, PT ;  /* 0x000000331800720c */ /* 0x000fe20003f64070 */
[----:B------:R-:W-:Y:S01]  /*1340*/  @!P4 IMAD.IADD R53, R53, 0x1, -R24 ;  /* 0x000000013535c824 */ /* 0x000fe200078e0a18 */
[----:B------:R-:W-:Y:S01]  /*1350*/  SEL R30, RZ, UR6, P1 ;  /* 0x00000006ff1e7c07 */ /* 0x000fe20008800000 */
[----:B------:R-:W-:Y:S01]  /*1360*/  IMAD R98, R2, UR13, RZ ;  /* 0x0000000d02627c24 */ /* 0x000fe2000f8e02ff */
[----:B------:R-:W-:Y:S01]  /*1370*/  LOP3.LUT R21, R21, 0x4000, R22, 0xf8, !PT ;  /* 0x0000400015157812 */ /* 0x000fe200078ef816 */
[--C-:B------:R-:W-:Y:S01]  /*1380*/  @!P2 IMAD.IADD R49, R49, 0x1, -R24.reuse ;  /* 0x000000013131a824 */ /* 0x100fe200078e0a18 */
[----:B------:R-:W-:Y:S01]  /*1390*/  ISETP.GE.AND P1, PT, R14, RZ, PT ;  /* 0x000000ff0e00720c */ /* 0x000fe20003f26270 */
[----:B------:R-:W-:Y:S01]  /*13a0*/  IMAD R104, R104, 0x8, R105 ;  /* 0x0000000868687824 */ /* 0x000fe200078e0269 */
[----:B------:R-:W-:Y:S01]  /*13b0*/  LOP3.LUT R22, R0, 0x20, RZ, 0xfc, !PT ;  /* 0x0000002000167812 */ /* 0x000fe200078efcff */
[--C-:B------:R-:W-:Y:S01]  /*13c0*/  @!P5 IMAD.IADD R55, R55, 0x1, -R24.reuse ;  /* 0x000000013737d824 */ /* 0x100fe200078e0a18 */
[----:B------:R-:W-:Y:S01]  /*13d0*/  ISETP.GE.AND P4, PT, R17, RZ, PT ;  /* 0x000000ff1100720c */ /* 0x000fe20003f86270 */
[----:B------:R-:W-:Y:S01]  /*13e0*/  IMAD.SHL.U32 R44, R59, 0x4, RZ ;  /* 0x000000043b2c7824 */ /* 0x000fe200078e00ff */
[----:B------:R-:W-:Y:S01]  /*13f0*/  ISETP.GE.AND P2, PT, R22, UR8, PT ;  /* 0x0000000816007c0c */ /* 0x000fe2000bf46270 */
[----:B------:R-:W-:Y:S01]  /*1400*/  @!P3 IMAD.IADD R51, R51, 0x1, -R24 ;  /* 0x000000013333b824 */ /* 0x000fe200078e0a18 */
[----:B------:R-:W-:Y:S01]  /*1410*/  ISETP.GE.AND P3, PT, R16, RZ, PT ;  /* 0x000000ff1000720c */ /* 0x000fe20003f66270 */
[----:B------:R-:W-:Y:S01]  /*1420*/  IMAD.SHL.U32 R40, R98, 0x4, RZ ;  /* 0x0000000462287824 */ /* 0x000fe200078e00ff */
[----:B------:R-:W-:Y:S01]  /*1430*/  SEL R28, RZ, UR6, P2 ;  /* 0x00000006ff1c7c07 */ /* 0x000fe20009000000 */
[----:B------:R-:W-:Y:S01]  /*1440*/  IMAD R103, R103, 0x8, R104 ;  /* 0x0000000867677824 */ /* 0x000fe200078e0268 */
[----:B------:R-:W-:Y:S01]  /*1450*/  ISETP.GT.U32.AND P2, PT, R24, R55, PT ;  /* 0x000000371800720c */ /* 0x000fe20003f44070 */
[----:B------:R-:W-:Y:S01]  /*1460*/  @!P1 IMAD.MOV R57, RZ, RZ, -R57 ;  /* 0x000000ffff399224 */ /* 0x000fe200078e0a39 */
[----:B------:R-:W-:Y:S01]  /*1470*/  ISETP.GE.AND P5, PT, R18, RZ, PT ;  /* 0x000000ff1200720c */ /* 0x000fe20003fa6270 */
[----:B------:R-:W-:Y:S01]  /*1480*/  IMAD.SHL.U32 R46, R105, 0x4, RZ ;  /* 0x00000004692e7824 */ /* 0x000fe200078e00ff */
[----:B------:R-:W-:Y:S01]  /*1490*/  ISETP.GE.AND P1, PT, R19, RZ, PT ;  /* 0x000000ff1300720c */ /* 0x000fe20003f26270 */
[----:B------:R-:W-:Y:S01]  /*14a0*/  @!P4 IMAD.MOV R51, RZ, RZ, -R51 ;  /* 0x000000ffff33c224 */ /* 0x000fe200078e0a33 */
[----:B------:R-:W-:Y:S01]  /*14b0*/  ISETP.NE.U32.AND P4, PT, R30, RZ, PT ;  /* 0x000000ff1e00720c */ /* 0x000fe20003f85070 */
[----:B------:R-:W-:-:S02]  /*14c0*/  IMAD.SHL.U32 R48, R103, 0x4, RZ ;  /* 0x0000000467307824 */ /* 0x000fc400078e00ff */
[----:B------:R-:W-:Y:S01]  /*14d0*/  @!P3 IMAD.MOV R49, RZ, RZ, -R49 ;  /* 0x000000ffff31b224 */ /* 0x000fe200078e0a31 */
[----:B------:R-:W-:Y:S01]  /*14e0*/  ISETP.NE.U32.AND P3, PT, R28, RZ, PT ;  /* 0x000000ff1c00720c */ /* 0x000fe20003f65070 */
[----:B------:R-:W-:Y:S02]  /*14f0*/  IMAD R102, R102, 0x8, R103 ;  /* 0x0000000866667824 */ /* 0x000fe400078e0267 */
[----:B------:R-:W-:Y:S01]  /*1500*/  @!P2 IMAD.IADD R55, R55, 0x1, -R24 ;  /* 0x000000013737a824 */ /* 0x000fe200078e0a18 */
[----:B------:R-:W-:Y:S01]  /*1510*/  ISETP.NE.AND P2, PT, R67, RZ, PT ;  /* 0x000000ff4300720c */ /* 0x000fe20003f45270 */
[----:B------:R-:W-:Y:S01]  /*1520*/  @!P5 IMAD.MOV R53, RZ, RZ, -R53 ;  /* 0x000000ffff35d224 */ /* 0x000fe200078e0a35 */
[----:B------:R-:W-:Y:S01]  /*1530*/  LOP3.LUT R24, RZ, R67, RZ, 0x33, !PT ;  /* 0x00000043ff187212 */ /* 0x000fe200078e33ff */
[----:B------:R-:W-:Y:S01]  /*1540*/  @!P1 IMAD.MOV R55, RZ, RZ, -R55 ;  /* 0x000000ffff379224 */ /* 0x000fe200078e0a37 */
[----:B------:R-:W-:Y:S01]  /*1550*/  ISETP.GT.U32.AND P5, PT, R25, R26, PT ;  /* 0x0000001a1900720c */ /* 0x000fe20003fa4070 */
[----:B------:R-:W-:Y:S01]  /*1560*/  IMAD R101, R101, 0x8, R102 ;  /* 0x0000000865657824 */ /* 0x000fe200078e0266 */
[C---:B------:R-:W-:Y:S01]  /*1570*/  SEL R68, R24.reuse, R27, !P2 ;  /* 0x0000001b18447207 */ /* 0x040fe20005000000 */
[----:B------:R-:W-:Y:S01]  /*1580*/  IMAD.U32 R117, RZ, RZ, UR12 ;  /* 0x0000000cff757e24 */ /* 0x000fe2000f8e00ff */
[C---:B------:R-:W-:Y:S01]  /*1590*/  SEL R69, R24.reuse, R29, !P2 ;  /* 0x0000001d18457207 */ /* 0x040fe20005000000 */
[----:B------:R-:W-:Y:S01]  /*15a0*/  IMAD.SHL.U32 R50, R101, 0x4, RZ ;  /* 0x0000000465327824 */ /* 0x000fe200078e00ff */
[----:B------:R-:W-:Y:S01]  /*15b0*/  SEL R84, R24, R31, !P2 ;  /* 0x0000001f18547207 */ /* 0x000fe20005000000 */
[----:B------:R-:W-:Y:S01]  /*15c0*/  IMAD R68, R68, UR14, RZ ;  /* 0x0000000e44447c24 */ /* 0x000fe2000f8e02ff */
[C---:B------:R-:W-:Y:S01]  /*15d0*/  SEL R85, R24.reuse, R33, !P2 ;  /* 0x0000002118557207 */ /* 0x040fe20005000000 */
[----:B------:R-:W-:Y:S01]  /*15e0*/  IMAD R69, R69, UR14, RZ ;  /* 0x0000000e45457c24 */ /* 0x000fe2000f8e02ff */
[----:B------:R-:W-:Y:S01]  /*15f0*/  SEL R86, R24, R35, !P2 ;  /* 0x0000002318567207 */ /* 0x000fe20005000000 */
[----:B------:R-:W-:Y:S01]  /*1600*/  IMAD R84, R84, UR14, RZ ;  /* 0x0000000e54547c24 */ /* 0x000fe2000f8e02ff */
[----:B------:R-:W-:Y:S01]  /*1610*/  SEL R87, R24, R37, !P2 ;  /* 0x0000002518577207 */ /* 0x000fe20005000000 */
[----:B------:R-:W-:Y:S01]  /*1620*/  @!P5 IMAD.IADD R26, R26, 0x1, -R25 ;  /* 0x000000011a1ad824 */ /* 0x000fe200078e0a19 */
[----:B------:R-:W-:Y:S01]  /*1630*/  SEL R88, R24, R39, !P2 ;  /* 0x0000002718587207 */ /* 0x000fe20005000000 */
[----:B------:R-:W-:Y:S01]  /*1640*/  IMAD R86, R86, UR14, RZ ;  /* 0x0000000e56567c24 */ /* 0x000fe2000f8e02ff */
[C---:B------:R-:W-:Y:S01]  /*1650*/  SEL R89, R24.reuse, R41, !P2 ;  /* 0x0000002918597207 */ /* 0x040fe20005000000 */
[----:B------:R-:W-:Y:S01]  /*1660*/  IMAD R85, R85, UR14, RZ ;  /* 0x0000000e55557c24 */ /* 0x000fe2000f8e02ff */
[C---:B------:R-:W-:Y:S01]  /*1670*/  SEL R90, R24.reuse, R43, !P2 ;  /* 0x0000002b185a7207 */ /* 0x040fe20005000000 */
[----:B------:R-:W-:Y:S01]  /*1680*/  IMAD R87, R87, UR14, RZ ;  /* 0x0000000e57577c24 */ /* 0x000fe2000f8e02ff */
[----:B------:R-:W-:Y:S01]  /*1690*/  SEL R91, R24, R45, !P2 ;  /* 0x0000002d185b7207 */ /* 0x000fe20005000000 */
[----:B------:R-:W-:Y:S01]  /*16a0*/  IMAD.SHL.U32 R45, R106, 0x4, RZ ;  /* 0x000000046a2d7824 */ /* 0x000fe200078e00ff */
[----:B------:R-:W-:Y:S01]  /*16b0*/  SEL R92, R24, R47, !P2 ;  /* 0x0000002f185c7207 */ /* 0x000fe20005000000 */
[----:B------:R-:W-:Y:S01]  /*16c0*/  IMAD.SHL.U32 R47, R104, 0x4, RZ ;  /* 0x00000004682f7824 */ /* 0x000fe200078e00ff */
[C---:B------:R-:W-:Y:S01]  /*16d0*/  SEL R93, R24.reuse, R49, !P2 ;  /* 0x00000031185d7207 */ /* 0x040fe20005000000 */
[----:B------:R-:W-:Y:S01]  /*16e0*/  IMAD R89, R89, UR14, RZ ;  /* 0x0000000e59597c24 */ /* 0x000fe2000f8e02ff */
[----:B------:R-:W-:Y:S01]  /*16f0*/  SEL R94, R24, R51, !P2 ;  /* 0x00000033185e7207 */ /* 0x000fe20005000000 */
[----:B------:R-:W-:Y:S01]  /*1700*/  IMAD R88, R88, UR14, RZ ;  /* 0x0000000e58587c24 */ /* 0x000fe2000f8e02ff */
[----:B------:R-:W-:Y:S01]  /*1710*/  SEL R95, R24, R53, !P2 ;  /* 0x00000035185f7207 */ /* 0x000fe20005000000 */
[----:B------:R-:W-:Y:S01]  /*1720*/  IMAD.SHL.U32 R49, R102, 0x4, RZ ;  /* 0x0000000466317824 */ /* 0x000fe200078e00ff */
[----:B------:R-:W-:Y:S01]  /*1730*/  SEL R96, R24, R55, !P2 ;  /* 0x0000003718607207 */ /* 0x000fe20005000000 */
[----:B------:R-:W-:Y:S01]  /*1740*/  IMAD R90, R90, UR14, RZ ;  /* 0x0000000e5a5a7c24 */ /* 0x000fe2000f8e02ff */
[----:B------:R-:W-:Y:S01]  /*1750*/  SEL R97, R24, R57, !P2 ;  /* 0x0000003918617207 */ /* 0x000fe20005000000 */
[----:B------:R-:W-:Y:S01]  /*1760*/  IMAD R91, R91, UR14, RZ ;  /* 0x0000000e5b5b7c24 */ /* 0x000fe2000f8e02ff */
[----:B------:R-:W-:Y:S01]  /*1770*/  ISETP.GE.AND P2, PT, R20, RZ, PT ;  /* 0x000000ff1400720c */ /* 0x000fe20003f46270 */
[----:B------:R-:W-:Y:S01]  /*1780*/  IMAD R93, R93, UR14, RZ ;  /* 0x0000000e5d5d7c24 */ /* 0x000fe2000f8e02ff */
[----:B------:R-:W-:Y:S01]  /*1790*/  ISETP.NE.AND P1, PT, R66, RZ, PT ;  /* 0x000000ff4200720c */ /* 0x000fe20003f25270 */
[----:B------:R-:W-:Y:S01]  /*17a0*/  IMAD R92, R92, UR14, RZ ;  /* 0x0000000e5c5c7c24 */ /* 0x000fe2000f8e02ff */
[----:B------:R-:W-:Y:S01]  /*17b0*/  IADD3 R72, P5, R40, UR22, RZ ;  /* 0x0000001628487c10 */ /* 0x000fe2000ffbe0ff */
[----:B------:R-:W-:Y:S01]  /*17c0*/  IMAD R94, R94, UR14, RZ ;  /* 0x0000000e5e5e7c24 */ /* 0x000fe2000f8e02ff */
[----:B------:R-:W-:Y:S01]  /*17d0*/  LOP3.LUT R41, R0, 0x28, RZ, 0xfc, !PT ;  /* 0x0000002800297812 */ /* 0x000fe200078efcff */
[----:B------:R-:W-:Y:S01]  /*17e0*/  IMAD R96, R96, UR14, RZ ;  /* 0x0000000e60607c24 */ /* 0x000fe2000f8e02ff */
[----:B------:R-:W-:Y:S01]  /*17f0*/  LEA.HI.X.SX32 R52, R98, UR23, 0x2, P5 ;  /* 0x0000001762347c11 */ /* 0x000fe2000a8f16ff */
[----:B------:R-:W-:Y:S01]  /*1800*/  IMAD R100, R100, 0x8, R101 ;  /* 0x0000000864647824 */ /* 0x000fe200078e0265 */
[----:B------:R-:W-:Y:S01]  /*1810*/  LOP3.LUT R43, R0, 0x30, RZ, 0xfc, !PT ;  /* 0x00000030002b7812 */ /* 0x000fe200078efcff */
[----:B------:R-:W-:-:S02]  /*1820*/  IMAD R95, R95, UR14, RZ ;  /* 0x0000000e5f5f7c24 */ /* 0x000fc4000f8e02ff */
[----:B------:R-:W-:Y:S02]  /*1830*/  @!P2 IMAD.MOV R26, RZ, RZ, -R26 ;  /* 0x000000ffff1aa224 */ /* 0x000fe400078e0a1a */
[----:B------:R-:W-:Y:S01]  /*1840*/  @!P1 LOP3.LUT R26, RZ, R66, RZ, 0x33, !PT ;  /* 0x00000042ff1a9212 */ /* 0x000fe200078e33ff */
[----:B------:R-:W-:Y:S02]  /*1850*/  IMAD R97, R97, UR14, RZ ;  /* 0x0000000e61617c24 */ /* 0x000fe4000f8e02ff */
[----:B------:R-:W-:Y:S02]  /*1860*/  IMAD.SHL.U32 R51, R100, 0x4, RZ ;  /* 0x0000000464337824 */ /* 0x000fe400078e00ff */
[----:B------:R-:W-:Y:S02]  /*1870*/  IMAD R107, R26, UR9, RZ ;  /* 0x000000091a6b7c24 */ /* 0x000fe4000f8e02ff */
[----:B------:R-:W-:Y:S02]  /*1880*/  VIADD R57, R4, UR7 ;  /* 0x0000000704397c36 */ /* 0x000fe40008000000 */
[----:B------:R-:W-:-:S02]  /*1890*/  IMAD.SHL.U32 R108, R107, 0x4, RZ ;  /* 0x000000046b6c7824 */ /* 0x000fc400078e00ff */
[----:B------:R-:W-:Y:S02]  /*18a0*/  VIADD R118, R21, UR7 ;  /* 0x0000000715767c36 */ /* 0x000fe40008000000 */
[----:B------:R-:W-:Y:S01]  /*18b0*/  IMAD.U32 R119, RZ, RZ, UR12 ;  /* 0x0000000cff777e24 */ /* 0x000fe2000f8e00ff */
[----:B------:R-:W-:-:S04]  /*18c0*/  IADD3 R82, P1, R108, UR10, RZ ;  /* 0x0000000a6c527c10 */ /* 0x000fc8000ff3e0ff */
[----:B------:R-:W-:Y:S02]  /*18d0*/  LEA.HI.X.SX32 R53, R107, UR11, 0x2, P1 ;  /* 0x0000000b6b357c11 */ /* 0x000fe400088f16ff */
[-C--:B------:R-:W-:Y:S02]  /*18e0*/  IADD3 R124, P2, R45, R82.reuse, RZ ;  /* 0x000000522d7c7210 */ /* 0x080fe40007f5e0ff */
[-C--:B------:R-:W-:Y:S02]  /*18f0*/  IADD3 R122, P1, R44, R82.reuse, RZ ;  /* 0x000000522c7a7210 */ /* 0x080fe40007f3e0ff */
[-C--:B------:R-:W-:Y:S02]  /*1900*/  LEA.HI.X.SX32 R125, R106, R53.reuse, 0x2, P2 ;  /* 0x000000356a7d7211 */ /* 0x080fe400010f16ff */
[----:B------:R-:W-:Y:S02]  /*1910*/  LEA.HI.X.SX32 R123, R59, R53, 0x2, P1 ;  /* 0x000000353b7b7211 */ /* 0x000fe400008f16ff */
[----:B------:R-:W-:-:S02]  /*1920*/  IADD3 R76, P2, R47, R82, RZ ;  /* 0x000000522f4c7210 */ /* 0x000fc40007f5e0ff */
[-C--:B------:R-:W-:Y:S01]  /*1930*/  IADD3 R74, P1, R46, R82.reuse, RZ ;  /* 0x000000522e4a7210 */ /* 0x080fe20007f3e0ff */
[----:B------:R-:W-:Y:S01]  /*1940*/  @!PT LDS RZ, [RZ] ;  /* 0x00000000fffff984 */ /* 0x000fe20000000800 */
[----:B------:R-:W-:Y:S01]  /*1950*/  @!PT LDS RZ, [RZ] ;  /* 0x00000000fffff984 */ /* 0x000fe20000000800 */
[----:B------:R-:W-:Y:S01]  /*1960*/  @!PT LDS RZ, [RZ] ;  /* 0x00000000fffff984 */ /* 0x000fe20000000800 */
[----:B------:R1:W-:Y:S01]  /*1970*/  LDGSTS.E [R57+0x18000], desc[UR20][R122.64], P0 ;  /* 0x180000007a397fae */ /* 0x0003e20008121854 */
[----:B------:R-:W-:Y:S02]  /*1980*/  IADD3 R120, P5, R48, R82, RZ ;  /* 0x0000005230787210 */ /* 0x000fe40007fbe0ff */
[-C--:B------:R-:W-:Y:S02]  /*1990*/  LEA.HI.X.SX32 R77, R104, R53.reuse, 0x2, P2 ;  /* 0x00000035684d7211 */ /* 0x080fe400010f16ff */
[----:B------:R-:W-:Y:S02]  /*19a0*/  LEA.HI.X.SX32 R75, R105, R53, 0x2, P1 ;  /* 0x00000035694b7211 */ /* 0x000fe400008f16ff */
[-C--:B------:R-:W-:Y:S02]  /*19b0*/  LEA R112, P2, R69, R72.reuse, 0x2 ;  /* 0x0000004845707211 */ /* 0x080fe400078410ff */
[----:B------:R-:W-:-:S02]  /*19c0*/  LEA R114, P1, R68, R72, 0x2 ;  /* 0x0000004844727211 */ /* 0x000fc400078210ff */
[----:B------:R-:W-:Y:S01]  /*19d0*/  LEA.HI.X.SX32 R121, R103, R53, 0x2, P5 ;  /* 0x0000003567797211 */ /* 0x000fe200028f16ff */
[----:B-1----:R-:W-:Y:S01]  /*19e0*/  IMAD.WIDE R122, R117, 0x4, R122 ;  /* 0x00000004757a7825 */ /* 0x002fe200078e027a */
[----:B------:R-:W-:Y:S02]  /*19f0*/  LEA R110, P5, R84, R72, 0x2 ;  /* 0x00000048546e7211 */ /* 0x000fe400078a10ff */
[-C--:B------:R-:W-:Y:S01]  /*1a00*/  LEA.HI.X.SX32 R113, R69, R52.reuse, 0x2, P2 ;  /* 0x0000003445717211 */ /* 0x080fe200010f16ff */
[----:B------:R1:W-:Y:S01]  /*1a10*/  LDGSTS.E [R57+0x1a000], desc[UR20][R120.64], P3 ;  /* 0x1a00000078397fae */ /* 0x0003e20009921854 */
[----:B------:R-:W-:Y:S02]  /*1a20*/  LEA.HI.X.SX32 R115, R68, R52, 0x2, P1 ;  /* 0x0000003444737211 */ /* 0x000fe400008f16ff */
[-C--:B------:R-:W-:Y:S02]  /*1a30*/  LEA R26, P2, R86, R72.reuse, 0x2 ;  /* 0x00000048561a7211 */ /* 0x080fe400078410ff */
[----:B------:R-:W-:-:S02]  /*1a40*/  LEA R24, P1, R85, R72, 0x2 ;  /* 0x0000004855187211 */ /* 0x000fc400078210ff */
[----:B------:R-:W-:Y:S02]  /*1a50*/  LEA.HI.X.SX32 R111, R84, R52, 0x2, P5 ;  /* 0x00000034546f7211 */ /* 0x000fe400028f16ff */
[----:B------:R-:W-:Y:S02]  /*1a60*/  LEA R28, P5, R87, R72, 0x2 ;  /* 0x00000048571c7211 */ /* 0x000fe400078a10ff */
[-C--:B------:R-:W-:Y:S01]  /*1a70*/  LEA.HI.X.SX32 R27, R86, R52.reuse, 0x2, P2 ;  /* 0x00000034561b7211 */ /* 0x080fe200010f16ff */
[----:B-1----:R-:W-:Y:S01]  /*1a80*/  IMAD.WIDE R120, R119, 0x4, R120 ;  /* 0x0000000477787825 */ /* 0x002fe200078e0278 */
[----:B------:R-:W-:Y:S02]  /*1a90*/  LEA.HI.X.SX32 R25, R85, R52, 0x2, P1 ;  /* 0x0000003455197211 */ /* 0x000fe400008f16ff */
[-C--:B------:R-:W-:Y:S02]  /*1aa0*/  LEA R32, P2, R89, R72.reuse, 0x2 ;  /* 0x0000004859207211 */ /* 0x080fe400078410ff */
[----:B------:R-:W-:-:S02]  /*1ab0*/  LEA R30, P1, R88, R72, 0x2 ;  /* 0x00000048581e7211 */ /* 0x000fc400078210ff */
[----:B------:R-:W-:Y:S02]  /*1ac0*/  LEA.HI.X.SX32 R29, R87, R52, 0x2, P5 ;  /* 0x00000034571d7211 */ /* 0x000fe400028f16ff */
[----:B------:R-:W-:Y:S02]  /*1ad0*/  IADD3 R78, P5, R49, R82, RZ ;  /* 0x00000052314e7210 */ /* 0x000fe40007fbe0ff */
[-C--:B------:R-:W-:Y:S02]  /*1ae0*/  LEA.HI.X.SX32 R33, R89, R52.reuse, 0x2, P2 ;  /* 0x0000003459217211 */ /* 0x080fe400010f16ff */
[----:B------:R-:W-:Y:S02]  /*1af0*/  LEA.HI.X.SX32 R31, R88, R52, 0x2, P1 ;  /* 0x00000034581f7211 */ /* 0x000fe400008f16ff */
[----:B------:R-:W-:Y:S02]  /*1b00*/  LEA R34, P2, R90, R72, 0x2 ;  /* 0x000000485a227211 */ /* 0x000fe400078410ff */
[----:B------:R-:W-:-:S02]  /*1b10*/  IADD3 R80, P1, R50, R82, RZ ;  /* 0x0000005232507210 */ /* 0x000fc40007f3e0ff */
[-C--:B------:R-:W-:Y:S02]  /*1b20*/  LEA.HI.X.SX32 R79, R102, R53.reuse, 0x2, P5 ;  /* 0x00000035664f7211 */ /* 0x080fe400028f16ff */
[----:B------:R-:W-:Y:S02]  /*1b30*/  LEA R36, P5, R91, R72, 0x2 ;  /* 0x000000485b247211 */ /* 0x000fe400078a10ff */
[----:B------:R-:W-:Y:S02]  /*1b40*/  LEA.HI.X.SX32 R35, R90, R52, 0x2, P2 ;  /* 0x000000345a237211 */ /* 0x000fe400010f16ff */
[----:B------:R-:W-:Y:S02]  /*1b50*/  LEA.HI.X.SX32 R81, R101, R53, 0x2, P1 ;  /* 0x0000003565517211 */ /* 0x000fe400008f16ff */
[-C--:B------:R-:W-:Y:S02]  /*1b60*/  LEA R60, P2, R93, R72.reuse, 0x2 ;  /* 0x000000485d3c7211 */ /* 0x080fe400078410ff */
[----:B------:R-:W-:-:S02]  /*1b70*/  LEA R38, P1, R92, R72, 0x2 ;  /* 0x000000485c267211 */ /* 0x000fc400078210ff */
[----:B------:R-:W-:Y:S02]  /*1b80*/  LEA.HI.X.SX32 R37, R91, R52, 0x2, P5 ;  /* 0x000000345b257211 */ /* 0x000fe400028f16ff */
[----:B------:R-:W-:Y:S02]  /*1b90*/  LEA R62, P5, R94, R72, 0x2 ;  /* 0x000000485e3e7211 */ /* 0x000fe400078a10ff */
[-C--:B------:R-:W-:Y:S02]  /*1ba0*/  LEA.HI.X.SX32 R61, R93, R52.reuse, 0x2, P2 ;  /* 0x000000345d3d7211 */ /* 0x080fe400010f16ff */
[----:B------:R-:W-:Y:S02]  /*1bb0*/  LEA.HI.X.SX32 R39, R92, R52, 0x2, P1 ;  /* 0x000000345c277211 */ /* 0x000fe400008f16ff */
[-C--:B------:R-:W-:Y:S02]  /*1bc0*/  LEA R70, P2, R96, R72.reuse, 0x2 ;  /* 0x0000004860467211 */ /* 0x080fe400078410ff */
[----:B------:R-:W-:-:S02]  /*1bd0*/  LEA R64, P1, R95, R72, 0x2 ;  /* 0x000000485f407211 */ /* 0x000fc400078210ff */
[----:B------:R-:W-:Y:S02]  /*1be0*/  LEA.HI.X.SX32 R63, R94, R52, 0x2, P5 ;  /* 0x000000345e3f7211 */ /* 0x000fe400028f16ff */
[----:B------:R-:W-:Y:S02]  /*1bf0*/  LEA R72, P5, R97, R72, 0x2 ;  /* 0x0000004861487211 */ /* 0x000fe400078a10ff */
[-C--:B------:R-:W-:Y:S02]  /*1c00*/  LEA.HI.X.SX32 R71, R96, R52.reuse, 0x2, P2 ;  /* 0x0000003460477211 */ /* 0x080fe400010f16ff */
[----:B------:R-:W-:Y:S02]  /*1c10*/  LEA.HI.X.SX32 R65, R95, R52, 0x2, P1 ;  /* 0x000000345f417211 */ /* 0x000fe400008f16ff */
[----:B------:R-:W-:Y:S02]  /*1c20*/  IADD3 R82, P2, R51, R82, RZ ;  /* 0x0000005233527210 */ /* 0x000fe40007f5e0ff */
[----:B------:R-:W-:-:S02]  /*1c30*/  ISETP.GE.AND P1, PT, R41, UR8, PT ;  /* 0x0000000829007c0c */ /* 0x000fc4000bf26270 */
[----:B------:R-:W-:Y:S02]  /*1c40*/  LEA.HI.X.SX32 R73, R97, R52, 0x2, P5 ;  /* 0x0000003461497211 */ /* 0x000fe400028f16ff */
[----:B------:R-:W-:Y:S02]  /*1c50*/  ISETP.GE.AND P5, PT, R42, UR8, PT ;  /* 0x000000082a007c0c */ /* 0x000fe4000bfa6270 */
[----:B------:R-:W-:Y:S02]  /*1c60*/  LEA.HI.X.SX32 R83, R100, R53, 0x2, P2 ;  /* 0x0000003564537211 */ /* 0x000fe400010f16ff */
[----:B------:R-:W-:Y:S02]  /*1c70*/  SEL R52, RZ, UR6, P1 ;  /* 0x00000006ff347c07 */ /* 0x000fe40008800000 */
[----:B------:R-:W-:Y:S02]  /*1c80*/  ISETP.GE.AND P2, PT, R43, UR8, PT ;  /* 0x000000082b007c0c */ /* 0x000fe4000bf46270 */
[----:B------:R-:W-:-:S02]  /*1c90*/  ISETP.GE.AND P1, PT, R0, UR5, PT ;  /* 0x0000000500007c0c */ /* 0x000fc4000bf26270 */
[----:B------:R-:W-:Y:S02]  /*1ca0*/  SEL R53, RZ, UR6, P5 ;  /* 0x00000006ff357c07 */ /* 0x000fe4000a800000 */
[----:B------:R-:W-:Y:S02]  /*1cb0*/  ISETP.NE.U32.AND P5, PT, R52, RZ, PT ;  /* 0x000000ff3400720c */ /* 0x000fe40003fa5070 */
[----:B------:R-:W-:Y:S02]  /*1cc0*/  SEL R54, RZ, UR6, P2 ;  /* 0x00000006ff367c07 */ /* 0x000fe40009000000 */
[----:B------:R-:W-:Y:S02]  /*1cd0*/  PLOP3.LUT P2, PT, PT, PT, UP0, 0x80, 0x0 ;  /* 0x000000000000781c */ /* 0x000fe40003f4f008 */
[----:B------:R-:W-:Y:S02]  /*1ce0*/  SEL R52, RZ, 0x4, P1 ;  /* 0x00000004ff347807 */ /* 0x000fe40000800000 */
[----:B------:R-:W-:-:S02]  /*1cf0*/  ISETP.NE.U32.AND P1, PT, R53, RZ, PT ;  /* 0x000000ff3500720c */ /* 0x000fc40003f25070 */
[----:B------:R-:W-:Y:S02]  /*1d00*/  SEL R53, R52, RZ, P2 ;  /* 0x000000ff34357207 */ /* 0x000fe40001000000 */
[----:B------:R-:W-:Y:S02]  /*1d10*/  LOP3.LUT R52, R4, 0x20, RZ, 0x3c, !PT ;  /* 0x0000002004347812 */ /* 0x000fe400078e3cff */
[----:B------:R-:W-:Y:S02]  /*1d20*/  ISETP.NE.U32.AND P0, PT, R53, RZ, PT ;  /* 0x000000ff3500720c */ /* 0x000fe40003f05070 */
[----:B------:R-:W-:Y:S01]  /*1d30*/  LOP3.LUT R53, R0, 0x18, RZ, 0xfc, !PT ;  /* 0x0000001800357812 */ /* 0x000fe200078efcff */
[----:B------:R-:W-:Y:S01]  /*1d40*/  VIADD R109, R52, UR7 ;  /* 0x00000007346d7c36 */ /* 0x000fe20008000000 */
[----:B------:R-:W-:Y:S02]  /*1d50*/  ISETP.NE.U32.AND P2, PT, R54, RZ, PT ;  /* 0x000000ff3600720c */ /* 0x000fe40003f45070 */
[----:B------:R-:W-:-:S02]  /*1d60*/  ISETP.GE.AND P3, PT, R53, UR8, PT ;  /* 0x0000000835007c0c */ /* 0x000fc4000bf66270 */
[----:B------:R1:W-:Y:S01]  /*1d70*/  LDGSTS.E [R109+0x18000], desc[UR20][R124.64], P4 ;  /* 0x180000007c6d7fae */ /* 0x0003e2000a121854 */
[----:B------:R-:W-:Y:S02]  /*1d80*/  ISETP.GE.AND P4, PT, R22, UR5, PT ;  /* 0x0000000516007c0c */ /* 0x000fe4000bf86270 */
[----:B------:R-:W-:Y:S01]  /*1d90*/  LOP3.LUT R54, R0, 0x38, RZ, 0xfc, !PT ;  /* 0x0000003800367812 */ /* 0x000fe200078efcff */
[----:B------:R-:W-:Y:S01]  /*1da0*/  LDGSTS.E [R109+0x1a000], desc[UR20][R78.64], P5 ;  /* 0x1a0000004e6d7fae */ /* 0x000fe2000a921854 */
[----:B------:R-:W-:Y:S02]  /*1db0*/  SEL R55, RZ, UR6, P3 ;  /* 0x00000006ff377c07 */ /* 0x000fe40009800000 */
[----:B------:R-:W-:Y:S02]  /*1dc0*/  SEL R56, RZ, 0x4, P4 ;  /* 0x00000004ff387807 */ /* 0x000fe40002000000 */
[----:B------:R-:W-:Y:S02]  /*1dd0*/  ISETP.GE.AND P4, PT, R54, UR8, PT ;  /* 0x0000000836007c0c */ /* 0x000fe4000bf86270 */
[----:B------:R-:W-:Y:S01]  /*1de0*/  PLOP3.LUT P3, PT, PT, PT, UP0, 0x80, 0x0 ;  /* 0x000000000000781c */ /* 0x000fe20003f6f008 */
[----:B-1----:R-:W-:Y:S01]  /*1df0*/  IMAD.WIDE R124, R119, 0x4, R124 ;  /* 0x00000004777c7825 */ /* 0x002fe200078e027c */
[----:B------:R-:W-:-:S02]  /*1e00*/  ISETP.NE.U32.AND P5, PT, R55, RZ, PT ;  /* 0x000000ff3700720c */ /* 0x000fc40003fa5070 */
[----:B------:R-:W-:Y:S01]  /*1e10*/  SEL R55, RZ, UR6, P4 ;  /* 0x00000006ff377c07 */ /* 0x000fe2000a000000 */
[----:B------:R-:W-:Y:S01]  /*1e20*/  IMAD.SHL.U32 R119, R99, 0x20, RZ ;  /* 0x0000002063777824 */ /* 0x000fe200078e00ff */
[----:B------:R-:W-:Y:S02]  /*1e30*/  SEL R56, R56, RZ, P3 ;  /* 0x000000ff38387207 */ /* 0x000fe40001800000 */
[----:B------:R-:W-:Y:S02]  /*1e40*/  ISETP.NE.U32.AND P4, PT, R55, RZ, PT ;  /* 0x000000ff3700720c */ /* 0x000fe40003f85070 */
[----:B------:R-:W-:Y:S02]  /*1e50*/  LOP3.LUT R55, R4, 0x40, RZ, 0x3c, !PT ;  /* 0x0000004004377812 */ /* 0x000fe400078e3cff */
[----:B------:R-:W-:Y:S02]  /*1e60*/  ISETP.NE.U32.AND P3, PT, R56, RZ, PT ;  /* 0x000000ff3800720c */ /* 0x000fe40003f65070 */
[----:B------:R-:W-:Y:S01]  /*1e70*/  LOP3.LUT R56, R4, 0x60, RZ, 0x3c, !PT ;  /* 0x0000006004387812 */ /* 0x000fe200078e3cff */
[----:B------:R-:W-:-:S04]  /*1e80*/  VIADD R116, R55, UR7 ;  /* 0x0000000737747c36 */ /* 0x000fc80008000000 */
[----:B------:R-:W-:Y:S01]  /*1e90*/  VIADD R117, R56, UR7 ;  /* 0x0000000738757c36 */ /* 0x000fe20008000000 */
[----:B------:R-:W-:Y:S01]  /*1ea0*/  LDGSTS.E [R116+0x18000], desc[UR20][R74.64], P1 ;  /* 0x180000004a747fae */ /* 0x000fe20008921854 */
[----:B------:R-:W-:-:S03]  /*1eb0*/  PLOP3.LUT P1, PT, PT, PT, UP0, 0x80, 0x0 ;  /* 0x000000000000781c */ /* 0x000fc60003f2f008 */
[----:B------:R-:W-:Y:S01]  /*1ec0*/  LDGSTS.E [R116+0x1a000], desc[UR20][R80.64], P2 ;  /* 0x1a00000050747fae */ /* 0x000fe20009121854 */
[----:B------:R-:W-:-:S03]  /*1ed0*/  PLOP3.LUT P2, PT, PT, PT, UP0, 0x80, 0x0 ;  /* 0x000000000000781c */ /* 0x000fc60003f4f008 */
[----:B------:R-:W-:Y:S01]  /*1ee0*/  LDGSTS.E [R117+0x18000], desc[UR20][R76.64], P5 ;  /* 0x180000004c757fae */ /* 0x000fe2000a921854 */
[----:B------:R-:W-:-:S03]  /*1ef0*/  ISETP.GE.AND P5, PT, R54, UR5, PT ;  /* 0x0000000536007c0c */ /* 0x000fc6000bfa6270 */
[----:B------:R-:W-:Y:S01]  /*1f00*/  LDGSTS.E [R117+0x1a000], desc[UR20][R82.64], P4 ;  /* 0x1a00000052757fae */ /* 0x000fe2000a121854 */
[----:B------:R-:W-:-:S03]  /*1f10*/  PLOP3.LUT P4, PT, PT, PT, UP0, 0x80, 0x0 ;  /* 0x000000000000781c */ /* 0x000fc60003f8f008 */
[----:B------:R-:W0:Y:S04]  /*1f20*/  LDGDEPBAR ;  /* 0x00000000000079af */ /* 0x000e280000000000 */
[----:B------:R-:W-:Y:S04]  /*1f30*/  LDGSTS.E [R118], desc[UR20][R114.64], P6 ;  /* 0x0000000072767fae */ /* 0x000fe8000b121854 */
[----:B------:R-:W-:Y:S04]  /*1f40*/  LDGSTS.E [R118+0x400], desc[UR20][R112.64], P6 ;  /* 0x0040000070767fae */ /* 0x000fe8000b121854 */
        /* <DEDUP_REMOVED lines=14> */
[----:B------:R-:W0:Y:S01]  /*2030*/  LDGDEPBAR ;  /* 0x00000000000079af */ /* 0x000e220000000000 */
[----:B------:R-:W-:Y:S06]  /*2040*/  BAR.SYNC.DEFER_BLOCKING 0x0 ;  /* 0x0000000000007b1d */ /* 0x000fec0000010000 */
[----:B------:R-:W-:Y:S01]  /*2050*/  @!PT LDS RZ, [RZ] ;  /* 0x00000000fffff984 */ /* 0x000fe20000000800 */
[----:B------:R-:W-:Y:S01]  /*2060*/  @!PT LDS RZ, [RZ] ;  /* 0x00000000fffff984 */ /* 0x000fe20000000800 */
[----:B------:R-:W-:Y:S01]  /*2070*/  @!PT LDS RZ, [RZ] ;  /* 0x00000000fffff984 */ /* 0x000fe20000000800 */
[----:B------:R1:W-:Y:S01]  /*2080*/  LDGSTS.E [R57+0x1c000], desc[UR20][R122.64], P0 ;  /* 0x1c0000007a397fae */ /* 0x0003e20008121854 */
[----:B------:R-:W-:-:S03]  /*2090*/  ISETP.GE.AND P0, PT, R23, UR5, PT ;  /* 0x0000000517007c0c */ /* 0x000fc6000bf06270 */
[----:B------:R2:W-:Y:S01]  /*20a0*/  LDGSTS.E [R57+0x1e000], desc[UR20][R120.64], P3 ;  /* 0x1e00000078397fae */ /* 0x0005e20009921854 */
[----:B------:R-:W-:Y:S02]  /*20b0*/  SEL R58, RZ, 0x4, P0 ;  /* 0x00000004ff3a7807 */ /* 0x000fe40000000000 */
[----:B------:R-:W-:Y:S02]  /*20c0*/  PLOP3.LUT P3, PT, PT, PT, UP0, 0x80, 0x0 ;  /* 0x000000000000781c */ /* 0x000fe40003f6f008 */
[----:B------:R-:W-:Y:S02]  /*20d0*/  SEL R58, R58, RZ, P1 ;  /* 0x000000ff3a3a7207 */ /* 0x000fe40000800000 */
[----:B------:R-:W-:Y:S01]  /*20e0*/  PLOP3.LUT P1, PT, PT, PT, UP0, 0x80, 0x0 ;  /* 0x000000000000781c */ /* 0x000fe20003f2f008 */
[C---:B-1----:R-:W-:Y:S01]  /*20f0*/  IMAD.SHL.U32 R122, R99.reuse, 0x8, RZ ;  /* 0x00000008637a7824 */ /* 0x042fe200078e00ff */
[----:B------:R-:W-:Y:S01]  /*2100*/  ISETP.NE.U32.AND P0, PT, R58, RZ, PT ;  /* 0x000000ff3a00720c */ /* 0x000fe20003f05070 */
[C---:B------:R-:W-:Y:S01]  /*2110*/  IMAD.SHL.U32 R58, R99.reuse, 0x400, RZ ;  /* 0x00000400633a7824 */ /* 0x040fe200078e00ff */
[C---:B--2---:R-:W-:Y:S01]  /*2120*/  LOP3.LUT R57, R99.reuse, 0x180, RZ, 0xc0, !PT ;  /* 0x0000018063397812 */ /* 0x044fe200078ec0ff */
[----:B------:R-:W-:Y:S01]  /*2130*/  IMAD.SHL.U32 R120, R99, 0x1000, RZ ;  /* 0x0000100063787824 */ /* 0x000fe200078e00ff */
[----:B------:R-:W-:Y:S01]  /*2140*/  LOP3.LUT R122, R122, 0x300, RZ, 0xc0, !PT ;  /* 0x000003007a7a7812 */ /* 0x000fe200078ec0ff */
[----:B------:R-:W-:Y:S01]  /*2150*/  IMAD.U32 R121, RZ, RZ, UR12 ;  /* 0x0000000cff797e24 */ /* 0x000fe2000f8e00ff */
[----:B------:R-:W-:Y:S01]  /*2160*/  LOP3.LUT R58, R58, 0x6000, RZ, 0xc0, !PT ;  /* 0x000060003a3a7812 */ /* 0x000fe200078ec0ff */
[----:B------:R-:W-:Y:S01]  /*2170*/  IMAD.U32 R123, RZ, RZ, UR15 ;  /* 0x0000000fff7b7e24 */ /* 0x000fe2000f8e00ff */
[----:B------:R-:W-:Y:S01]  /*2180*/  LOP3.LUT R120, R120, 0x6000, RZ, 0xc0, !PT ;  /* 0x0000600078787812 */ /* 0x000fe200078ec0ff */
[----:B------:R-:W-:Y:S01]  /*2190*/  IMAD.WIDE R78, R121, 0x4, R78 ;  /* 0x00000004794e7825 */ /* 0x000fe200078e024e */
[----:B------:R-:W-:-:S03]  /*21a0*/  LOP3.LUT R58, R58, 0x60, R119, 0xf8, !PT ;  /* 0x000000603a3a7812 */ /* 0x000fc600078ef877 */
[----:B------:R-:W-:Y:S01]  /*21b0*/  LDGSTS.E [R109+0x1c000], desc[UR20][R124.64], P0 ;  /* 0x1c0000007c6d7fae */ /* 0x000fe20008121854 */
[----:B------:R-:W-:Y:S01]  /*21c0*/  IMAD R119, R57, 0x10, R122 ;  /* 0x0000001039777824 */ /* 0x000fe200078e027a */
[----:B------:R-:W-:Y:S01]  /*21d0*/  ISETP.GE.AND P0, PT, R2, UR5, PT ;  /* 0x0000000502007c0c */ /* 0x000fe2000bf06270 */
[----:B------:R-:W-:Y:S01]  /*21e0*/  IMAD.WIDE R74, R121, 0x4, R74 ;  /* 0x00000004794a7825 */ /* 0x000fe200078e024a */
[----:B------:R-:W-:-:S03]  /*21f0*/  SHF.R.U32.HI R57, RZ, 0x2, R57 ;  /* 0x00000002ff397819 */ /* 0x000fc60000011639 */
[----:B------:R-:W-:Y:S02]  /*2200*/  IMAD.IADD R58, R58, 0x1, R119 ;  /* 0x000000013a3a7824 */ /* 0x000fe400078e0277 */
[----:B------:R-:W-:Y:S02]  /*2210*/  IMAD.SHL.U32 R119, R99, 0x10, RZ ;  /* 0x0000001063777824 */ /* 0x000fe400078e00ff */
[----:B------:R-:W-:-:S03]  /*2220*/  IMAD.WIDE R80, R121, 0x4, R80 ;  /* 0x0000000479507825 */ /* 0x000fc600078e0250 */
[----:B------:R-:W-:Y:S01]  /*2230*/  LOP3.LUT R120, R120, 0x7f0, R119, 0xf8, !PT ;  /* 0x000007f078787812 */ /* 0x000fe200078ef877 */
[----:B------:R-:W-:Y:S01]  /*2240*/  IMAD.WIDE R82, R121, 0x4, R82 ;  /* 0x0000000479527825 */ /* 0x000fe200078e0252 */
[----:B------:R-:W-:Y:S02]  /*2250*/  SEL R119, RZ, 0x4, P0 ;  /* 0x00000004ff777807 */ /* 0x000fe40000000000 */
[----:B------:R-:W-:Y:S01]  /*2260*/  LOP3.LUT R57, R120, R57, RZ, 0x3c, !PT ;  /* 0x0000003978397212 */ /* 0x000fe200078e3cff */
[----:B------:R-:W-:Y:S01]  /*2270*/  IMAD.U32 R121, RZ, RZ, UR15 ;  /* 0x0000000fff797e24 */ /* 0x000fe2000f8e00ff */
[----:B------:R-:W-:Y:S01]  /*2280*/  SEL R119, R119, RZ, P1 ;  /* 0x000000ff77777207 */ /* 0x000fe20000800000 */
[----:B------:R-:W-:Y:S01]  /*2290*/  IMAD.WIDE R24, R123, 0x4, R24 ;  /* 0x000000047b187825 */ /* 0x000fe200078e0218 */
[----:B------:R-:W-:Y:S02]  /*22a0*/  ISETP.GE.AND P1, PT, R41, UR5, PT ;  /* 0x0000000529007c0c */ /* 0x000fe4000bf26270 */
[----:B------:R-:W-:Y:S01]  /*22b0*/  ISETP.NE.U32.AND P0, PT, R119, RZ, PT ;  /* 0x000000ff7700720c */ /* 0x000fe20003f05070 */
[----:B------:R-:W-:-:S02]  /*22c0*/  IMAD.U32 R119, RZ, RZ, UR12 ;  /* 0x0000000cff777e24 */ /* 0x000fc4000f8e00ff */
[----:B------:R-:W-:-:S04]  /*22d0*/  IMAD.WIDE R114, R121, 0x4, R114 ;  /* 0x0000000479727825 */ /* 0x000fc800078e0272 */
[----:B------:R-:W-:Y:S01]  /*22e0*/  IMAD.WIDE R76, R119, 0x4, R76 ;  /* 0x00000004774c7825 */ /* 0x000fe200078e024c */
[----:B------:R-:W-:-:S03]  /*22f0*/  SEL R119, RZ, 0x4, P1 ;  /* 0x00000004ff777807 */ /* 0x000fc60000800000 */
[----:B------:R-:W-:Y:S01]  /*2300*/  IMAD.WIDE R110, R121, 0x4, R110 ;  /* 0x00000004796e7825 */ /* 0x000fe200078e026e */
[----:B------:R-:W-:Y:S02]  /*2310*/  SEL R119, R119, RZ, P2 ;  /* 0x000000ff77777207 */ /* 0x000fe40001000000 */
[----:B------:R-:W-:Y:S01]  /*2320*/  ISETP.GE.AND P2, PT, R42, UR5, PT ;  /* 0x000000052a007c0c */ /* 0x000fe2000bf46270 */
[----:B------:R-:W-:Y:S01]  /*2330*/  IMAD.WIDE R28, R121, 0x4, R28 ;  /* 0x00000004791c7825 */ /* 0x000fe200078e021c */
[----:B------:R-:W-:Y:S02]  /*2340*/  ISETP.NE.U32.AND P1, PT, R119, RZ, PT ;  /* 0x000000ff7700720c */ /* 0x000fe40003f25070 */
[----:B------:R-:W-:Y:S01]  /*2350*/  SEL R119, RZ, 0x4, P2 ;  /* 0x00000004ff777807 */ /* 0x000fe20001000000 */
[----:B------:R-:W-:Y:S01]  /*2360*/  IMAD.WIDE R30, R123, 0x4, R30 ;  /* 0x000000047b1e7825 */ /* 0x000fe200078e021e */
[----:B------:R-:W-:Y:S02]  /*2370*/  ISETP.GE.AND P2, PT, R43, UR5, PT ;  /* 0x000000052b007c0c */ /* 0x000fe4000bf46270 */
[----:B------:R-:W-:Y:S01]  /*2380*/  SEL R119, R119, RZ, P3 ;  /* 0x000000ff77777207 */ /* 0x000fe20001800000 */
[----:B------:R-:W-:Y:S01]  /*2390*/  IMAD.WIDE R34, R121, 0x4, R34 ;  /* 0x0000000479227825 */ /* 0x000fe200078e0222 */
[----:B------:R-:W-:-:S02]  /*23a0*/  SEL R120, RZ, 0x4, P2 ;  /* 0x00000004ff787807 */ /* 0x000fc40001000000 */
[----:B------:R-:W-:Y:S01]  /*23b0*/  ISETP.NE.U32.AND P3, PT, R119, RZ, PT ;  /* 0x000000ff7700720c */ /* 0x000fe20003f65070 */
[----:B------:R-:W-:Y:S01]  /*23c0*/  IMAD.WIDE R36, R123, 0x4, R36 ;  /* 0x000000047b247825 */ /* 0x000fe200078e0224 */
[----:B------:R-:W-:Y:S01]  /*23d0*/  SEL R120, R120, RZ, P4 ;  /* 0x000000ff78787207 */ /* 0x000fe20002000000 */
[----:B------:R-:W-:Y:S01]  /*23e0*/  LDGSTS.E [R109+0x1e000], desc[UR20][R78.64], P1 ;  /* 0x1e0000004e6d7fae */ /* 0x000fe20008921854 */
[----:B------:R-:W-:Y:S01]  /*23f0*/  ISETP.GE.AND P4, PT, R53, UR5, PT ;  /* 0x0000000535007c0c */ /* 0x000fe2000bf86270 */
[----:B------:R-:W-:Y:S01]  /*2400*/  IMAD.WIDE R60, R121, 0x4, R60 ;  /* 0x00000004793c7825 */ /* 0x000fe200078e023c */
[----:B------:R-:W-:Y:S02]  /*2410*/  ISETP.NE.U32.AND P2, PT, R120, RZ, PT ;  /* 0x000000ff7800720c */ /* 0x000fe40003f45070 */
[----:B------:R-:W-:Y:S01]  /*2420*/  SEL R119, RZ, 0x4, P4 ;  /* 0x00000004ff777807 */ /* 0x000fe20002000000 */
[----:B------:R-:W-:Y:S01]  /*2430*/  IMAD.WIDE R62, R123, 0x4, R62 ;  /* 0x000000047b3e7825 */ /* 0x000fe200078e023e */
[----:B------:R-:W-:-:S02]  /*2440*/  PLOP3.LUT P4, PT, PT, PT, UP0, 0x80, 0x0 ;  /* 0x000000000000781c */ /* 0x000fc40003f8f008 */
[----:B------:R-:W-:Y:S01]  /*2450*/  SEL R120, RZ, 0x4, P5 ;  /* 0x00000004ff787807 */ /* 0x000fe20002800000 */
[----:B------:R-:W-:Y:S01]  /*2460*/  LDGSTS.E [R116+0x1c000], desc[UR20][R74.64], P3 ;  /* 0x1c0000004a747fae */ /* 0x000fe20009921854 */
[----:B------:R-:W-:Y:S01]  /*2470*/  PLOP3.LUT P5, PT, PT, PT, UP0, 0x80, 0x0 ;  /* 0x000000000000781c */ /* 0x000fe20003faf008 */
[----:B------:R-:W-:Y:S01]  /*2480*/  IMAD.WIDE R70, R121, 0x4, R70 ;  /* 0x0000000479467825 */ /* 0x000fe200078e0246 */
[----:B------:R-:W-:Y:S01]  /*2490*/  SEL R119, R119, RZ, P4 ;  /* 0x000000ff77777207 */ /* 0x000fe20002000000 */
[----:B------:R-:W-:Y:S01]  /*24a0*/  UISETP.GE.AND UP0, UPT, UR4, 0x40, UPT ;  /* 0x000000400400788c */ /* 0x000fe2000bf06270 */
[----:B------:R-:W-:Y:S01]  /*24b0*/  SEL R120, R120, RZ, P5 ;  /* 0x000000ff78787207 */ /* 0x000fe20002800000 */
[----:B------:R-:W-:Y:S01]  /*24c0*/  LDGSTS.E [R116+0x1e000], desc[UR20][R80.64], P2 ;  /* 0x1e00000050747fae */ /* 0x000fe20009121854 */
[----:B------:R-:W-:Y:S01]  /*24d0*/  ISETP.NE.U32.AND P4, PT, R119, RZ, PT ;  /* 0x000000ff7700720c */ /* 0x000fe20003f85070 */
[----:B------:R-:W-:Y:S01]  /*24e0*/  IMAD.SHL.U32 R119, R99, 0x4, RZ ;  /* 0x0000000463777824 */ /* 0x000fe200078e00ff */
[----:B------:R-:W-:Y:S01]  /*24f0*/  ISETP.NE.U32.AND P5, PT, R120, RZ, PT ;  /* 0x000000ff7800720c */ /* 0x000fe20003fa5070 */
[----:B------:R-:W-:-:S03]  /*2500*/  IMAD.WIDE R72, R123, 0x4, R72 ;  /* 0x000000047b487825 */ /* 0x000fc600078e0248 */
[----:B------:R-:W-:Y:S01]  /*2510*/  LOP3.LUT R58, R58, 0x70, R119, 0x78, !PT ;  /* 0x000000703a3a7812 */ /* 0x000fe200078e7877 */
[----:B------:R-:W-:-:S04]  /*2520*/  IMAD.U32 R119, RZ, RZ, UR15 ;  /* 0x0000000fff777e24 */ /* 0x000fc8000f8e00ff */
[C---:B------:R-:W-:Y:S02]  /*2530*/  IMAD.WIDE R112, R119.reuse, 0x4, R112 ;  /* 0x0000000477707825 */ /* 0x040fe400078e0270 */
[----:B------:R-:W-:Y:S02]  /*2540*/  LDGSTS.E [R117+0x1c000], desc[UR20][R76.64], P4 ;  /* 0x1c0000004c757fae */ /* 0x000fe4000a121854 */
[C---:B------:R-:W-:Y:S02]  /*2550*/  IMAD.WIDE R26, R119.reuse, 0x4, R26 ;  /* 0x00000004771a7825 */ /* 0x040fe400078e021a */
[----:B------:R-:W-:Y:S02]  /*2560*/  LDGSTS.E [R117+0x1e000], desc[UR20][R82.64], P5 ;  /* 0x1e00000052757fae */ /* 0x000fe4000a921854 */
[C---:B------:R-:W-:Y:S02]  /*2570*/  IMAD.WIDE R32, R119.reuse, 0x4, R32 ;  /* 0x0000000477207825 */ /* 0x040fe400078e0220 */
[----:B------:R-:W0:Y:S02]  /*2580*/  LDGDEPBAR ;  /* 0x00000000000079af */ /* 0x000e240000000000 */
[----:B------:R-:W-:-:S02]  /*2590*/  IMAD.WIDE R38, R119, 0x4, R38 ;  /* 0x0000000477267825 */ /* 0x000fc400078e0226 */
[----:B------:R-:W-:Y:S02]  /*25a0*/  LDGSTS.E [R118+0x8000], desc[UR20][R114.64], P0 ;  /* 0x0800000072767fae */ /* 0x000fe40008121854 */
[----:B------:R-:W-:Y:S02]  /*25b0*/  IMAD.WIDE R64, R119, 0x4, R64 ;  /* 0x0000000477407825 */ /* 0x000fe400078e0240 */
[----:B------:R-:W-:Y:S04]  /*25c0*/  LDGSTS.E [R118+0x8400], desc[UR20][R112.64], P0 ;  /* 0x0840000070767fae */ /* 0x000fe80008121854 */
[----:B------:R-:W-:Y:S04]  /*25d0*/  LDGSTS.E [R118+0x8800], desc[UR20][R110.64], P0 ;  /* 0x088000006e767fae */ /* 0x000fe80008121854 */
[----:B------:R1:W-:Y:S04]  /*25e0*/  LDGSTS.E [R118+0x8c00], desc[UR20][R24.64], P0 ;  /* 0x08c0000018767fae */ /* 0x0003e80008121854 */
[----:B------:R2:W-:Y:S04]  /*25f0*/  LDGSTS.E [R118+0x9000], desc[UR20][R26.64], P0 ;  /* 0x090000001a767fae */ /* 0x0005e80008121854 */
[----:B------:R3:W-:Y:S04]  /*2600*/  LDGSTS.E [R118+0x9400], desc[UR20][R28.64], P0 ;  /* 0x094000001c767fae */ /* 0x0007e80008121854 */
[----:B------:R4:W-:Y:S01]  /*2610*/  LDGSTS.E [R118+0x9800], desc[UR20][R30.64], P0 ;  /* 0x098000001e767fae */ /* 0x0009e20008121854 */
[----:B-1----:R-:W-:-:S03]  /*2620*/  CS2R R24, SRZ ;  /* 0x0000000000187805 */ /* 0x002fc6000001ff00 */
[----:B------:R1:W-:Y:S01]  /*2630*/  LDGSTS.E [R118+0x9c00], desc[UR20][R32.64], P0 ;  /* 0x09c0000020767fae */ /* 0x0003e20008121854 */
[----:B--2---:R-:W-:-:S03]  /*2640*/  CS2R R26, SRZ ;  /* 0x00000000001a7805 */ /* 0x004fc6000001ff00 */
[----:B------:R2:W-:Y:S01]  /*2650*/  LDGSTS.E [R118+0xa000], desc[UR20][R34.64], P0 ;  /* 0x0a00000022767fae */ /* 0x0005e20008121854 */
[----:B---3--:R-:W-:-:S03]  /*2660*/  CS2R R28, SRZ ;  /* 0x00000000001c7805 */ /* 0x008fc6000001ff00 */
[----:B------:R3:W-:Y:S01]  /*2670*/  LDGSTS.E [R118+0xa400], desc[UR20][R36.64], P0 ;  /* 0x0a40000024767fae */ /* 0x0007e20008121854 */
[----:B----4-:R-:W-:-:S03]  /*2680*/  CS2R R30, SRZ ;  /* 0x00000000001e7805 */ /* 0x010fc6000001ff00 */
        /* <DEDUP_REMOVED lines=8> */
[----:B------:R1:W-:Y:S04]  /*2710*/  LDGSTS.E [R118+0xb800], desc[UR20][R70.64], P0 ;  /* 0x0b80000046767fae */ /* 0x0003e80008121854 */
[----:B------:R1:W-:Y:S01]  /*2720*/  LDGSTS.E [R118+0xbc00], desc[UR20][R72.64], P0 ;  /* 0x0bc0000048767fae */ /* 0x0003e20008121854 */
[----:B------:R-:W-:-:S03]  /*2730*/  PLOP3.LUT P0, PT, PT, PT, UP0, 0x40, 0x0 ;  /* 0x000000000000781c */ /* 0x000fc60003f0e808 */
[----:B------:R-:W0:Y:S10]  /*2740*/  LDGDEPBAR ;  /* 0x00000000000079af */ /* 0x000e340000000000 */
[----:B-1----:R-:W-:Y:S05]  /*2750*/  @P0 BRA `(.L_x_0) ;  /* 0x0000001400780947 */ /* 0x002fea0003800000 */
[----:B------:R-:W-:Y:S01]  /*2760*/  IMAD.U32 R25, RZ, RZ, UR12 ;  /* 0x0000000cff197e24 */ /* 0x000fe2000f8e00ff */
[----:B------:R-:W-:Y:S01]  /*2770*/  SHF.R.S32.HI R24, RZ, 0x1f, R107 ;  /* 0x0000001fff187819 */ /* 0x000fe2000001146b */
[----:B------:R-:W-:Y:S01]  /*2780*/  USHF.R.S32.HI UR17, URZ, 0x1f, UR12 ;  /* 0x0000001f3f117899 */ /* 0x000fe2000801140c */
[----:B------:R-:W-:Y:S01]  /*2790*/  SHF.R.S32.HI R26, RZ, 0x1f, R59 ;  /* 0x0000001fff1a7819 */ /* 0x000fe2000001143b */
[----:B------:R-:W-:Y:S01]  /*27a0*/  USHF.R.S32.HI UR6, URZ, 0x1f, UR15 ;  /* 0x0000001f3f067899 */ /* 0x000fe2000801140f */
[----:B------:R-:W-:Y:S01]  /*27b0*/  SHF.L.U64.HI R110, R107, 0x2, R24 ;  /* 0x000000026b6e7819 */ /* 0x000fe20000010218 */
[----:B------:R-:W-:Y:S01]  /*27c0*/  USHF.L.U32 UR5, UR15, 0x3, URZ ;  /* 0x000000030f057899 */ /* 0x000fe2000800063f */
[----:B------:R-:W-:Y:S01]  /*27d0*/  LEA R108, P0, R25, R108, 0x3 ;  /* 0x0000006c196c7211 */ /* 0x000fe200078018ff */
[----:B------:R-:W-:Y:S01]  /*27e0*/  USHF.L.U64.HI UR9, UR15, 0x3, UR6 ;  /* 0x000000030f097899 */ /* 0x000fe20008010206 */
[----:B------:R-:W-:Y:S02]  /*27f0*/  SHF.R.S32.HI R25, RZ, 0x1f, R106 ;  /* 0x0000001fff197819 */ /* 0x000fe4000001146a */
[----:B------:R-:W-:-:S02]  /*2800*/  CS2R R36, SRZ ;  /* 0x0000000000247805 */ /* 0x000fc4000001ff00 */
[----:B------:R-:W-:Y:S02]  /*2810*/  SHF.R.S32.HI R24, RZ, 0x1f, R105 ;  /* 0x0000001fff187819 */ /* 0x000fe40000011469 */
[----:B------:R-:W-:Y:S02]  /*2820*/  CS2R R38, SRZ ;  /* 0x0000000000267805 */ /* 0x000fe4000001ff00 */
[----:B------:R-:W-:Y:S01]  /*2830*/  SHF.L.U64.HI R60, R106, 0x2, R25 ;  /* 0x000000026a3c7819 */ /* 0x000fe20000010219 */
[----:B------:R-:W-:Y:S01]  /*2840*/  UIADD3 UR13, UR8, -0x80, URZ ;  /* 0xffffff80080d7890 */ /* 0x000fe2000fffe03f */
[----:B------:R-:W-:Y:S01]  /*2850*/  SHF.L.U64.HI R61, R105, 0x2, R24 ;  /* 0x00000002693d7819 */ /* 0x000fe20000010218 */
[----:B------:R-:W-:Y:S01]  /*2860*/  UMOV UR14, 0x1 ;  /* 0x00000001000e7882 */ /* 0x000fe20000000000 */
[----:B------:R-:W-:Y:S01]  /*2870*/  SHF.R.S32.HI R25, RZ, 0x1f, R102 ;  /* 0x0000001fff197819 */ /* 0x000fe20000011466 */
[----:B------:R-:W-:Y:S01]  /*2880*/  UMOV UR18, 0xffffffff ;  /* 0xffffffff00127882 */ /* 0x000fe20000000000 */
[----:B------:R-:W-:-:S02]  /*2890*/  SHF.R.S32.HI R24, RZ, 0x1f, R101 ;  /* 0x0000001fff187819 */ /* 0x000fc40000011465 */
[----:B------:R-:W-:Y:S02]  /*28a0*/  SHF.R.S32.HI R27, RZ, 0x1f, R104 ;  /* 0x0000001fff1b7819 */ /* 0x000fe40000011468 */
[----:B------:R-:W-:Y:S01]  /*28b0*/  SHF.L.U64.HI R64, R102, 0x2, R25 ;  /* 0x0000000266407819 */ /* 0x000fe20000010219 */
[----:B------:R-:W-:Y:S01]  /*28c0*/  IMAD.U32 R25, RZ, RZ, UR17 ;  /* 0x00000011ff197e24 */ /* 0x000fe2000f8e00ff */
[----:B------:R-:W-:Y:S01]  /*28d0*/  SHF.L.U64.HI R65, R101, 0x2, R24 ;  /* 0x0000000265417819 */ /* 0x000fe20000010218 */
[----:B------:R-:W-:Y:S01]  /*28e0*/  IMAD.U32 R24, RZ, RZ, UR12 ;  /* 0x0000000cff187e24 */ /* 0x000fe2000f8e00ff */
[----:B------:R-:W-:Y:S01]  /*28f0*/  SHF.L.U64.HI R59, R59, 0x2, R26 ;  /* 0x000000023b3b7819 */ /* 0x000fe2000001021a */
[----:B------:R-:W-:Y:S01]  /*2900*/  USHF.L.U64.HI UR17, UR12, 0x2, UR17 ;  /* 0x000000020c117899 */ /* 0x000fe20008010211 */
[----:B------:R-:W-:Y:S02]  /*2910*/  SHF.R.S32.HI R26, RZ, 0x1f, R103 ;  /* 0x0000001fff1a7819 */ /* 0x000fe40000011467 */
[----:B------:R-:W-:-:S02]  /*2920*/  SHF.L.U64.HI R62, R104, 0x2, R27 ;  /* 0x00000002683e7819 */ /* 0x000fc4000001021b */
[----:B------:R-:W-:Y:S02]  /*2930*/  SHF.R.S32.HI R27, RZ, 0x1f, R100 ;  /* 0x0000001fff1b7819 */ /* 0x000fe40000011464 */
[----:B------:R-:W-:Y:S02]  /*2940*/  SHF.L.U64.HI R63, R103, 0x2, R26 ;  /* 0x00000002673f7819 */ /* 0x000fe4000001021a */
[----:B------:R-:W-:Y:S02]  /*2950*/  LEA.HI.X R110, R24, R110, R25, 0x3, P0 ;  /* 0x0000006e186e7211 */ /* 0x000fe400000f1c19 */
[----:B------:R-:W-:Y:S02]  /*2960*/  SHF.L.U64.HI R76, R100, 0x2, R27 ;  /* 0x00000002644c7819 */ /* 0x000fe4000001021b */
[----:B------:R-:W-:Y:S02]  /*2970*/  SHF.R.S32.HI R26, RZ, 0x1f, R97 ;  /* 0x0000001fff1a7819 */ /* 0x000fe40000011461 */
[----:B------:R-:W-:-:S02]  /*2980*/  LEA R111, P0, R97, UR5, 0x2 ;  /* 0x00000005616f7c11 */ /* 0x000fc4000f8010ff */
[----:B------:R-:W-:Y:S02]  /*2990*/  SHF.R.S32.HI R27, RZ, 0x1f, R96 ;  /* 0x0000001fff1b7819 */ /* 0x000fe40000011460 */
[----:B------:R-:W-:Y:S02]  /*29a0*/  SHF.R.S32.HI R24, RZ, 0x1f, R95 ;  /* 0x0000001fff187819 */ /* 0x000fe4000001145f */
[----:B------:R-:W-:Y:S02]  /*29b0*/  SHF.R.S32.HI R25, RZ, 0x1f, R94 ;  /* 0x0000001fff197819 */ /* 0x000fe4000001145e */
[----:B------:R-:W-:Y:S02]  /*29c0*/  LEA R78, P1, R96, UR5, 0x2 ;  /* 0x00000005604e7c11 */ /* 0x000fe4000f8210ff */
[----:B------:R-:W-:Y:S02]  /*29d0*/  LEA R79, P2, R95, UR5, 0x2 ;  /* 0x000000055f4f7c11 */ /* 0x000fe4000f8410ff */
[----:B------:R-:W-:-:S02]  /*29e0*/  LEA R80, P3, R94, UR5, 0x2 ;  /* 0x000000055e507c11 */ /* 0x000fc4000f8610ff */
[----:B------:R-:W-:Y:S02]  /*29f0*/  LEA.HI.X R83, R97, UR9, R26, 0x2, P0 ;  /* 0x0000000961537c11 */ /* 0x000fe400080f141a */
[----:B------:R-:W-:Y:S02]  /*2a00*/  LEA.HI.X R34, R96, UR9, R27, 0x2, P1 ;  /* 0x0000000960227c11 */ /* 0x000fe400088f141b */
[----:B------:R-:W-:Y:S02]  /*2a10*/  LEA.HI.X R33, R95, UR9, R24, 0x2, P2 ;  /* 0x000000095f217c11 */ /* 0x000fe400090f1418 */
[----:B------:R-:W-:Y:S02]  /*2a20*/  LEA.HI.X R32, R94, UR9, R25, 0x2, P3 ;  /* 0x000000095e207c11 */ /* 0x000fe400098f1419 */
        /* <DEDUP_REMOVED lines=9> */
[----:B------:R-:W-:Y:S02]  /*2ac0*/  SHF.R.U32.HI R99, RZ, 0x5, R99 ;  /* 0x00000005ff637819 */ /* 0x000fe40000011663 */
[----:B------:R-:W-:Y:S02]  /*2ad0*/  LEA.HI.X R93, R92, UR9, R27, 0x2, P1 ;  /* 0x000000095c5d7c11 */ /* 0x000fe400088f141b */
[----:B------:R-:W-:Y:S02]  /*2ae0*/  LEA.HI.X R95, R91, UR9, R24, 0x2, P2 ;  /* 0x000000095b5f7c11 */ /* 0x000fe400090f1418 */
[----:B------:R-:W-:Y:S02]  /*2af0*/  LEA.HI.X R97, R90, UR9, R25, 0x2, P3 ;  /* 0x000000095a617c11 */ /* 0x000fe400098f1419 */
[----:B------:R-:W-:-:S02]  /*2b00*/  SHF.R.S32.HI R77, RZ, 0x1f, R98 ;  /* 0x0000001fff4d7819 */ /* 0x000fc40000011462 */
[----:B------:R-:W-:Y:S02]  /*2b10*/  SHF.R.S32.HI R26, RZ, 0x1f, R89 ;  /* 0x0000001fff1a7819 */ /* 0x000fe40000011459 */
[----:B------:R-:W-:Y:S02]  /*2b20*/  SHF.R.S32.HI R27, RZ, 0x1f, R88 ;  /* 0x0000001fff1b7819 */ /* 0x000fe40000011458 */
[----:B------:R-:W-:Y:S02]  /*2b30*/  SHF.R.S32.HI R24, RZ, 0x1f, R87 ;  /* 0x0000001fff187819 */ /* 0x000fe40000011457 */
[----:B------:R-:W-:Y:S02]  /*2b40*/  LEA R28, P0, R89, UR5, 0x2 ;  /* 0x00000005591c7c11 */ /* 0x000fe4000f8010ff */
[----:B------:R-:W-:Y:S02]  /*2b50*/  LEA R90, P1, R88, UR5, 0x2 ;  /* 0x00000005585a7c11 */ /* 0x000fe4000f8210ff */
[----:B------:R-:W-:-:S02]  /*2b60*/  LEA R92, P2, R87, UR5, 0x2 ;  /* 0x00000005575c7c11 */ /* 0x000fc4000f8410ff */
[----:B------:R-:W-:Y:S02]  /*2b70*/  R2UR UR19, R99 ;  /* 0x00000000631372ca */ /* 0x000fe400000e0000 */
[----:B------:R-:W-:Y:S02]  /*2b80*/  SHF.L.U64.HI R77, R98, 0x2, R77 ;  /* 0x00000002624d7819 */ /* 0x000fe4000001024d */
[----:B------:R-:W-:Y:S02]  /*2b90*/  LEA.HI.X R99, R89, UR9, R26, 0x2, P0 ;  /* 0x0000000959637c11 */ /* 0x000fe400080f141a */
[----:B------:R-:W-:Y:S02]  /*2ba0*/  LEA.HI.X R101, R88, UR9, R27, 0x2, P1 ;  /* 0x0000000958657c11 */ /* 0x000fe400088f141b */
[----:B------:R-:W-:Y:S02]  /*2bb0*/  LEA.HI.X R103, R87, UR9, R24, 0x2, P2 ;  /* 0x0000000957677c11 */ /* 0x000fe400090f1418 */
[----:B------:R-:W-:-:S02]  /*2bc0*/  SHF.R.S32.HI R25, RZ, 0x1f, R86 ;  /* 0x0000001fff197819 */ /* 0x000fc40000011456 */
[----:B------:R-:W-:Y:S02]  /*2bd0*/  LEA R94, P3, R86, UR5, 0x2 ;  /* 0x00000005565e7c11 */ /* 0x000fe4000f8610ff */
[----:B------:R-:W-:Y:S02]  /*2be0*/  SHF.R.S32.HI R26, RZ, 0x1f, R85 ;  /* 0x0000001fff1a7819 */ /* 0x000fe40000011455 */
[----:B------:R-:W-:Y:S02]  /*2bf0*/  SHF.R.S32.HI R27, RZ, 0x1f, R84 ;  /* 0x0000001fff1b7819 */ /* 0x000fe40000011454 */
[----:B------:R-:W-:Y:S02]  /*2c00*/  SHF.R.S32.HI R24, RZ, 0x1f, R69 ;  /* 0x0000001fff187819 */ /* 0x000fe40000011445 */
[----:B------:R-:W-:Y:S02]  /*2c10*/  LEA R96, P0, R85, UR5, 0x2 ;  /* 0x0000000555607c11 */ /* 0x000fe4000f8010ff */
[----:B------:R-:W-:-:S02]  /*2c20*/  LEA R98, P1, R84, UR5, 0x2 ;  /* 0x0000000554627c11 */ /* 0x000fc4000f8210ff */
[----:B------:R-:W-:Y:S02]  /*2c30*/  LEA R100, P2, R69, UR5, 0x2 ;  /* 0x0000000545647c11 */ /* 0x000fe4000f8410ff */
[----:B------:R-:W-:Y:S02]  /*2c40*/  LEA.HI.X R104, R86, UR9, R25, 0x2, P3 ;  /* 0x0000000956687c11 */ /* 0x000fe400098f1419 */
[----:B------:R-:W-:Y:S02]  /*2c50*/  LEA.HI.X R26, R85, UR9, R26, 0x2, P0 ;  /* 0x00000009551a7c11 */ /* 0x000fe400080f141a */
[----:B------:R-:W-:Y:S02]  /*2c60*/  LEA.HI.X R27, R84, UR9, R27, 0x2, P1 ;  /* 0x00000009541b7c11 */ /* 0x000fe400088f141b */
[----:B------:R-:W-:Y:S02]  /*2c70*/  LEA.HI.X R24, R69, UR9, R24, 0x2, P2 ;  /* 0x0000000945187c11 */ /* 0x000fe400090f1418 */
[----:B------:R-:W-:-:S02]  /*2c80*/  SHF.R.S32.HI R25, RZ, 0x1f, R68 ;  /* 0x0000001fff197819 */ /* 0x000fc40000011444 */
[----:B------:R-:W-:Y:S01]  /*2c90*/  LEA R102, P3, R68, UR5, 0x2 ;  /* 0x0000000544667c11 */ /* 0x000fe2000f8610ff */
[----:B------:R-:W-:Y:S01]  /*2ca0*/  USHF.R.S32.HI UR5, URZ, 0x1f, UR4 ;  /* 0x0000001f3f057899 */ /* 0x000fe20008011404 */
[----:B------:R-:W-:Y:S02]  /*2cb0*/  IADD3 R111, P2, R111, UR22, RZ ;  /* 0x000000166f6f7c10 */ /* 0x000fe4000ff5e0ff */
[----:B------:R-:W-:Y:S01]  /*2cc0*/  IADD3 R79, P1, R79, UR22, RZ ;  /* 0x000000164f4f7c10 */ /* 0x000fe2000ff3e0ff */
[----:B------:R-:W-:Y:S01]  /*2cd0*/  ULEA.HI UR5, UR5, UR4, URZ, 0x6 ;  /* 0x0000000405057291 */ /* 0x000fe2000f8f303f */
[----:B------:R-:W-:Y:S02]  /*2ce0*/  IADD3 R80, P0, R80, UR22, RZ ;  /* 0x0000001650507c10 */ /* 0x000fe4000ff1e0ff */
[----:B------:R-:W-:Y:S01]  /*2cf0*/  IADD3 R81, P4, R81, UR22, RZ ;  /* 0x0000001651517c10 */ /* 0x000fe2000ff9e0ff */
[----:B------:R-:W-:Y:S01]  /*2d00*/  USHF.R.S32.HI UR16, URZ, 0x6, UR5 ;  /* 0x000000063f107899 */ /* 0x000fe20008011405 */
[----:B------:R-:W-:Y:S01]  /*2d10*/  LEA.HI.X R25, R68, UR9, R25, 0x2, P3 ;  /* 0x0000000944197c11 */ /* 0x000fe200098f1419 */
[----:B------:R-:W-:Y:S01]  /*2d20*/  UMOV UR4, URZ ;  /* 0x0000003f00047c82 */ /* 0x000fe20008000000 */
[----:B------:R-:W-:-:S02]  /*2d30*/  IADD3.X R83, R83, UR23, RZ, P2, !PT ;  /* 0x0000001753537c10 */ /* 0x000fc400097fe4ff */
[----:B------:R-:W-:Y:S02]  /*2d40*/  IADD3.X R87, R33, UR23, RZ, P1, !PT ;  /* 0x0000001721577c10 */ /* 0x000fe40008ffe4ff */
[----:B------:R-:W-:Y:S02]  /*2d50*/  IADD3.X R89, R32, UR23, RZ, P0, !PT ;  /* 0x0000001720597c10 */ /* 0x000fe400087fe4ff */
[----:B------:R-:W-:Y:S02]  /*2d60*/  CS2R R32, SRZ ;  /* 0x0000000000207805 */ /* 0x000fe4000001ff00 */
[----:B------:R-:W-:Y:S02]  /*2d70*/  IADD3 R84, P3, R30, UR22, RZ ;  /* 0x000000161e547c10 */ /* 0x000fe4000ff7e0ff */
[----:B------:R-:W-:Y:S02]  /*2d80*/  IADD3 R86, P2, R29, UR22, RZ ;  /* 0x000000161d567c10 */ /* 0x000fe4000ff5e0ff */
[----:B------:R-:W-:-:S02]  /*2d90*/  IADD3 R88, P1, R28, UR22, RZ ;  /* 0x000000161c587c10 */ /* 0x000fc4000ff3e0ff */
[----:B------:R-:W-:Y:S02]  /*2da0*/  CS2R R28, SRZ ;  /* 0x00000000001c7805 */ /* 0x000fe4000001ff00 */
[----:B------:R-:W-:Y:S02]  /*2db0*/  IADD3 R90, P0, R90, UR22, RZ ;  /* 0x000000165a5a7c10 */ /* 0x000fe4000ff1e0ff */
[----:B------:R-:W-:Y:S02]  /*2dc0*/  IADD3.X R91, R31, UR23, RZ, P4, !PT ;  /* 0x000000171f5b7c10 */ /* 0x000fe4000a7fe4ff */
[----:B------:R-:W-:Y:S02]  /*2dd0*/  CS2R R30, SRZ ;  /* 0x00000000001e7805 */ /* 0x000fe4000001ff00 */
[----:B------:R-:W-:Y:S02]  /*2de0*/  IADD3 R92, P4, R92, UR22, RZ ;  /* 0x000000165c5c7c10 */ /* 0x000fe4000ff9e0ff */
[----:B------:R-:W-:-:S02]  /*2df0*/  IADD3 R82, P5, R82, UR22, RZ ;  /* 0x0000001652527c10 */ /* 0x000fc4000ffbe0ff */
[----:B------:R-:W-:Y:S02]  /*2e00*/  IADD3.X R95, R95, UR23, RZ, P3, !PT ;  /* 0x000000175f5f7c10 */ /* 0x000fe40009ffe4ff */
[----:B------:R-:W-:Y:S02]  /*2e10*/  IADD3.X R97, R97, UR23, RZ, P2, !PT ;  /* 0x0000001761617c10 */ /* 0x000fe400097fe4ff */
[----:B------:R-:W-:Y:S02]  /*2e20*/  IADD3.X R99, R99, UR23, RZ, P1, !PT ;  /* 0x0000001763637c10 */ /* 0x000fe40008ffe4ff */
[----:B------:R-:W-:Y:S02]  /*2e30*/  IADD3.X R101, R101, UR23, RZ, P0, !PT ;  /* 0x0000001765657c10 */ /* 0x000fe400087fe4ff */
[----:B------:R-:W-:Y:S02]  /*2e40*/  IADD3 R78, P6, R78, UR22, RZ ;  /* 0x000000164e4e7c10 */ /* 0x000fe4000ffde0ff */
[----:B------:R-:W-:-:S02]  /*2e50*/  IADD3 R96, P3, R96, UR22, RZ ;  /* 0x0000001660607c10 */ /* 0x000fc4000ff7e0ff */
[----:B------:R-:W-:Y:S02]  /*2e60*/  IADD3 R98, P2, R98, UR22, RZ ;  /* 0x0000001662627c10 */ /* 0x000fe4000ff5e0ff */
[----:B------:R-:W-:Y:S02]  /*2e70*/  IADD3 R100, P1, R100, UR22, RZ ;  /* 0x0000001664647c10 */ /* 0x000fe4000ff3e0ff */
[----:B------:R-:W-:Y:S02]  /*2e80*/  IADD3 R102, P0, R102, UR22, RZ ;  /* 0x0000001666667c10 */ /* 0x000fe4000ff1e0ff */
[----:B------:R-:W-:Y:S02]  /*2e90*/  IADD3.X R103, R103, UR23, RZ, P4, !PT ;  /* 0x0000001767677c10 */ /* 0x000fe4000a7fe4ff */
[----:B------:R-:W-:Y:S02]  /*2ea0*/  IADD3 R105, P4, R108, UR10, RZ ;  /* 0x0000000a6c697c10 */ /* 0x000fe4000ff9e0ff */
[----:B------:R-:W-:-:S02]  /*2eb0*/  IADD3.X R93, R93, UR23, RZ, P5, !PT ;  /* 0x000000175d5d7c10 */ /* 0x000fc4000affe4ff */
[----:B------:R-:W-:Y:S01]  /*2ec0*/  IADD3 R94, P5, R94, UR22, RZ ;  /* 0x000000165e5e7c10 */ /* 0x000fe2000ffbe0ff */
[----:B------:R-:W-:Y:S01]  /*2ed0*/  USHF.L.U32 UR22, UR15, 0x2, URZ ;  /* 0x000000020f167899 */ /* 0x000fe2000800063f */
[----:B------:R-:W-:Y:S02]  /*2ee0*/  IADD3.X R85, R34, UR23, RZ, P6, !PT ;  /* 0x0000001722557c10 */ /* 0x000fe4000b7fe4ff */
[----:B------:R-:W-:Y:S02]  /*2ef0*/  CS2R R34, SRZ ;  /* 0x0000000000227805 */ /* 0x000fe4000001ff00 */
[----:B------:R-:W-:Y:S01]  /*2f00*/  IADD3.X R106, R26, UR23, RZ, P3, !PT ;  /* 0x000000171a6a7c10 */ /* 0x000fe20009ffe4ff */
[----:B------:R-:W-:Y:S01]  /*2f10*/  USHF.L.U64.HI UR15, UR15, 0x2, UR6 ;  /* 0x000000020f0f7899 */ /* 0x000fe20008010206 */
[----:B------:R-:W-:Y:S02]  /*2f20*/  IADD3.X R107, R27, UR23, RZ, P2, !PT ;  /* 0x000000171b6b7c10 */ /* 0x000fe400097fe4ff */
[----:B------:R-:W-:-:S02]  /*2f30*/  CS2R R26, SRZ ;  /* 0x00000000001a7805 */ /* 0x000fc4000001ff00 */
[----:B------:R-:W-:Y:S02]  /*2f40*/  IADD3.X R108, R24, UR23, RZ, P1, !PT ;  /* 0x00000017186c7c10 */ /* 0x000fe40008ffe4ff */
[----:B------:R-:W-:Y:S02]  /*2f50*/  IADD3.X R109, R25, UR23, RZ, P0, !PT ;  /* 0x00000017196d7c10 */ /* 0x000fe400087fe4ff */
[----:B------:R-:W-:Y:S02]  /*2f60*/  CS2R R24, SRZ ;  /* 0x0000000000187805 */ /* 0x000fe4000001ff00 */
[----:B------:R-:W-:Y:S02]  /*2f70*/  IADD3.X R110, R110, UR11, RZ, P4, !PT ;  /* 0x0000000b6e6e7c10 */ /* 0x000fe4000a7fe4ff */
[----:B------:R-:W-:Y:S01]  /*2f80*/  IADD3.X R104, R104, UR23, RZ, P5, !PT ;  /* 0x0000001768687c10 */ /* 0x000fe2000affe4ff */
[----:B------:R-:W-:-:S12]  /*2f90*/  UIADD3 UR23, UR16, -0x2, URZ ;  /* 0xfffffffe10177890 */ /* 0x000fd8000fffe03f */
.L_x_1:
[----:B------:R-:W-:Y:S01]  /*2fa0*/  UIADD3 UR18, UR18, 0x1, URZ ;  /* 0x0000000112127890 */ /* 0x000fe2000fffe03f */
[----:B------:R-:W-:-:S04]  /*2fb0*/  DEPBAR.LE SB0, 0x2 ;  /* 0x000080800000791a */ /* 0x000fc80000000000 */
[----:B------:R-:W-:Y:S01]  /*2fc0*/  BAR.SYNC.DEFER_BLOCKING 0x0 ;  /* 0x0000000000007b1d */ /* 0x000fe20000010000 */
[----:B------:R-:W-:Y:S01]  /*2fd0*/  UISETP.GT.AND UP0, UPT, UR18, 0x2, UPT ;  /* 0x000000021200788c */ /* 0x000fe2000bf04270 */
[----:B------:R-:W-:Y:S01]  /*2fe0*/  ISETP.GE.AND P0, PT, R0, UR13, PT ;  /* 0x0000000d00007c0c */ /* 0x000fe2000bf06270 */
[----:B------:R-:W-:Y:S01]  /*2ff0*/  USHF.L.U32 UR6, UR19, 0x6, URZ ;  /* 0x0000000613067899 */ /* 0x000fe2000800063f */
[----:B------:R-:W-:Y:S01]  /*3000*/  ISETP.GE.AND P2, PT, R22, UR13, PT ;  /* 0x0000000d16007c0c */ /* 0x000fe2000bf46270 */
[----:B------:R-:W-:Y:S01]  /*3010*/  USEL UR18, UR18, URZ, !UP0 ;  /* 0x0000003f12127287 */ /* 0x000fe2000c000000 */
[----:B------:R-:W-:Y:S01]  /*3020*/  SEL R68, RZ, 0x4, P0 ;  /* 0x00000004ff447807 */ /* 0x000fe20000000000 */
[----:B------:R-:W-:Y:S01]  /*3030*/  ULOP3.LUT UR8, UR6, 0x300, URZ, 0xc0, !UPT ;  /* 0x0000030006087892 */ /* 0x000fe2000f8ec03f */
[----:B------:R-:W-:Y:S01]  /*3040*/  ISETP.GE.AND P0, PT, R23, UR13, PT ;  /* 0x0000000d17007c0c */ /* 0x000fe2000bf06270 */
[----:B------:R-:W-:Y:S01]  /*3050*/  ULEA UR5, UR18, UR7, 0xe ;  /* 0x0000000712057291 */ /* 0x000fe2000f8e703f */
[----:B------:R-:W-:Y:S01]  /*3060*/  ISETP.GE.AND P3, PT, R41, UR13, PT ;  /* 0x0000000d29007c0c */ /* 0x000fe2000bf66270 */
[----:B------:R-:W-:Y:S01]  /*3070*/  ULEA UR6, UR18, UR7, 0xf ;  /* 0x0000000712067291 */ /* 0x000fe2000f8e783f */
[----:B------:R-:W-:Y:S01]  /*3080*/  SEL R69, RZ, 0x4, P0 ;  /* 0x00000004ff457807 */ /* 0x000fe20000000000 */
[----:B------:R-:W-:Y:S01]  /*3090*/  UIADD3 UR5, UR5, 0x18000, URZ ;  /* 0x0001800005057890 */ /* 0x000fe2000fffe03f */
[----:B------:R-:W-:Y:S01]  /*30a0*/  SEL R70, RZ, 0x4, P3 ;  /* 0x00000004ff467807 */ /* 0x000fe20001800000 */
[----:B------:R-:W-:Y:S01]  /*30b0*/  ULEA.HI UR6, UR6, UR8, URZ, 0x1c ;  /* 0x0000000806067291 */ /* 0x000fe2000f8fe03f */
[----:B------:R-:W-:Y:S01]  /*30c0*/  IMAD.U32 R114, RZ, RZ, UR12 ;  /* 0x0000000cff727e24 */ /* 0x000fe2000f8e00ff */
[----:B------:R-:W-:-:S02]  /*30d0*/  USHF.R.U32.HI UR5, URZ, 0x4, UR5 ;  /* 0x000000043f057899 */ /* 0x000fc40008011605 */
[----:B------:R-:W-:Y:S02]  /*30e0*/  ULOP3.LUT UR10, UR6, 0x3fff, URZ, 0xc0, !UPT ;  /* 0x00003fff060a7892 */ /* 0x000fe4000f8ec03f */
[----:B------:R-:W-:Y:S01]  /*30f0*/  USGXT.U32 UR8, UR5, 0xe ;  /* 0x0000000e0508789a */ /* 0x000fe20008000000 */
[----:B------:R-:W-:Y:S01]  /*3100*/  UMOV UR11, 0x40000040 ;  /* 0x40000040000b7882 */ /* 0x000fe20000000000 */
[----:B------:R-:W-:Y:S01]  /*3110*/  WARPGROUP.ARRIVE ;  /* 0x00000000000079c5 */ /* 0x000fe20000000000 */
[----:B------:R-:W-:Y:S01]  /*3120*/  UMOV UR9, 0x40000040 ;  /* 0x4000004000097882 */ /* 0x000fe20000000000 */
[----:B------:R-:W-:Y:S01]  /*3130*/  UMOV UR5, URZ ;  /* 0x0000003f00057c82 */ /* 0x000fe20008000000 */
[----:B------:R-:W-:Y:S01]  /*3140*/  UMOV UR6, URZ ;  /* 0x0000003f00067c82 */ /* 0x000fe20008000000 */
[----:B------:R-:W-:-:S03]  /*3150*/  UIADD3 UR14, UR14, 0x1, URZ ;  /* 0x000000010e0e7890 */ /* 0x000fc6000fffe03f */
[----:B------:R-:W-:Y:S01]  /*3160*/  HGMMA.64x32x8.F32.TF32 R24, gdesc[UR8], R24 ;  /* 0x04600000081879f0 */ /* 0x000fe20008702818 */
[----:B------:R-:W-:Y:S02]  /*3170*/  UIADD3 UR10, UP1, UR10, 0x2, URZ ;  /* 0x000000020a0a7890 */ /* 0x000fe4000ff3e03f */
[----:B------:R-:W-:Y:S02]  /*3180*/  UIADD3 UR8, UP0, UR8, 0x2, URZ ;  /* 0x0000000208087890 */ /* 0x000fe4000ff1e03f */
[----:B------:R-:W-:Y:S02]  /*3190*/  UIADD3.X UR11, UR6, 0x40000040, URZ, UP1, !UPT ;  /* 0x40000040060b7890 */ /* 0x000fe40008ffe43f */
[----:B------:R-:W-:Y:S02]  /*31a0*/  UIADD3.X UR9, UR5, 0x40000040, URZ, UP0, !UPT ;  /* 0x4000004005097890 */ /* 0x000fe400087fe43f */
[----:B------:R-:W-:Y:S02]  /*31b0*/  UIADD3.64 UR26, UR10, 0x2, URZ ;  /* 0x000000020a1a7897 */ /* 0x000fe4000fffe03f */
[----:B------:R-:W-:-:S02]  /*31c0*/  UIADD3.64 UR24, UR8, 0x2, URZ ;  /* 0x0000000208187897 */ /* 0x000fc4000fffe03f */
[----:B------:R-:W-:Y:S02]  /*31d0*/  UISETP.GE.AND UP1, UPT, UR4, UR23, UPT ;  /* 0x000000170400728c */ /* 0x000fe4000bf26270 */
[----:B------:R-:W-:Y:S02]  /*31e0*/  UISETP.GT.AND UP0, UPT, UR14, 0x2, UPT ;  /* 0x000000020e00788c */ /* 0x000fe4000bf04270 */
[----:B------:R-:W-:Y:S02]  /*31f0*/  UIADD3 UR4, UR4, 0x1, URZ ;  /* 0x0000000104047890 */ /* 0x000fe4000fffe03f */
[----:B------:R-:W-:Y:S01]  /*3200*/  PLOP3.LUT P1, PT, PT, PT, UP1, 0x40, 0x0 ;  /* 0x000000000000781c */ /* 0x000fe20003f2e818 */
[----:B------:R-:W-:Y:S01]  /*3210*/  USEL UR14, UR14, URZ, !UP0 ;  /* 0x0000003f0e0e7287 */ /* 0x000fe2000c000000 */
[----:B------:R-:W-:Y:S01]  /*3220*/  PLOP3.LUT P4, PT, PT, PT, UP1, 0x40, 0x0 ;  /* 0x000000000000781c */ /* 0x000fe20003f8e818 */
[----:B------:R-:W-:Y:S01]  /*3230*/  UISETP.NE.U32.AND UP0, UPT, UR16, UR4, UPT ;  /* 0x000000041000728c */ /* 0x000fe2000bf05070 */
[----:B------:R-:W-:Y:S01]  /*3240*/  SEL R68, R68, RZ, P1 ;  /* 0x000000ff44447207 */ /* 0x000fe20000800000 */
[----:B------:R-:W-:Y:S01]  /*3250*/  ULEA UR5, UR14, UR7, 0xe ;  /* 0x000000070e057291 */ /* 0x000fe2000f8e703f */
[----:B------:R-:W-:-:S02]  /*3260*/  PLOP3.LUT P5, PT, PT, PT, UP1, 0x40, 0x0 ;  /* 0x000000000000781c */ /* 0x000fc40003fae818 */
[----:B------:R-:W-:Y:S02]  /*3270*/  ISETP.NE.U32.AND P1, PT, R68, RZ, PT ;  /* 0x000000ff4400720c */ /* 0x000fe40003f25070 */
[----:B------:R-:W-:Y:S01]  /*3280*/  SEL R68, RZ, 0x4, P2 ;  /* 0x00000004ff447807 */ /* 0x000fe20001000000 */
[----:B------:R-:W-:Y:S01]  /*3290*/  VIADD R113, R4, UR5 ;  /* 0x0000000504717c36 */ /* 0x000fe20008000000 */
[----:B------:R-:W-:Y:S01]  /*32a0*/  PLOP3.LUT P2, PT, PT, PT, UP1, 0x40, 0x0 ;  /* 0x000000000000781c */ /* 0x000fe20003f4e818 */
[----:B------:R-:W-:Y:S01]  /*32b0*/  VIADD R115, R52, UR5 ;  /* 0x0000000534737c36 */ /* 0x000fe20008000000 */
[----:B------:R-:W-:Y:S02]  /*32c0*/  SEL R68, R68, RZ, P4 ;  /* 0x000000ff44447207 */ /* 0x000fe40002000000 */
[----:B------:R-:W-:Y:S02]  /*32d0*/  SEL R69, R69, RZ, P5 ;  /* 0x000000ff45457207 */ /* 0x000fe40002800000 */
[----:B------:R-:W-:-:S02]  /*32e0*/  ISETP.NE.U32.AND P0, PT, R68, RZ, PT ;  /* 0x000000ff4400720c */ /* 0x000fc40003f05070 */
[----:B------:R-:W-:Y:S02]  /*32f0*/  IADD3 R68, P6, R44, R105, RZ ;  /* 0x000000692c447210 */ /* 0x000fe40007fde0ff */
[----:B------:R-:W-:Y:S02]  /*3300*/  SEL R70, R70, RZ, P2 ;  /* 0x000000ff46467207 */ /* 0x000fe40001000000 */
[----:B------:R-:W-:Y:S02]  /*3310*/  ISETP.GE.AND P4, PT, R42, UR13, PT ;  /* 0x0000000d2a007c0c */ /* 0x000fe4000bf86270 */
[----:B------:R-:W-:Y:S01]  /*3320*/  ISETP.NE.U32.AND P3, PT, R69, RZ, PT ;  /* 0x000000ff4500720c */ /* 0x000fe20003f65070 */
[----:B------:R-:W-:Y:S01]  /*3330*/  IMAD.X R69, R110, 0x1, R59, P6 ;  /* 0x000000016e457824 */ /* 0x000fe200030e063b */
[----:B------:R-:W-:Y:S02]  /*3340*/  ISETP.NE.U32.AND P2, PT, R70, RZ, PT ;  /* 0x000000ff4600720c */ /* 0x000fe40003f45070 */
[----:B------:R-:W-:-:S02]  /*3350*/  PLOP3.LUT P6, PT, PT, PT, UP1, 0x40, 0x0 ;  /* 0x000000000000781c */ /* 0x000fc40003fce818 */
[----:B------:R-:W-:Y:S02]  /*3360*/  SEL R70, RZ, 0x4, P4 ;  /* 0x00000004ff467807 */ /* 0x000fe40002000000 */
[----:B------:R-:W-:Y:S02]  /*3370*/  ISETP.GE.AND P5, PT, R43, UR13, PT ;  /* 0x0000000d2b007c0c */ /* 0x000fe4000bfa6270 */
[----:B------:R-:W-:Y:S02]  /*3380*/  SEL R70, R70, RZ, P6 ;  /* 0x000000ff46467207 */ /* 0x000fe40003000000 */
[----:B------:R-:W-:Y:S02]  /*3390*/  IADD3 R72, P6, R48, R105, RZ ;  /* 0x0000006930487210 */ /* 0x000fe40007fde0ff */
[----:B------:R-:W-:Y:S01]  /*33a0*/  PLOP3.LUT P4, PT, PT, PT, UP1, 0x40, 0x0 ;  /* 0x000000000000781c */ /* 0x000fe20003f8e818 */
[----:B------:R-:W-:Y:S01]  /*33b0*/  HGMMA.64x32x8.F32.TF32 R24, gdesc[UR8], R24 ;  /* 0x04600000081879f0 */ /* 0x000fe20008702818 */
[----:B------:R-:W-:Y:S01]  /*33c0*/  SEL R71, RZ, 0x4, P5 ;  /* 0x00000004ff477807 */ /* 0x000fe20002800000 */
[----:B------:R-:W-:-:S03]  /*33d0*/  IMAD.X R73, R110, 0x1, R63, P6 ;  /* 0x000000016e497824 */ /* 0x000fc600030e063f */
[----:B------:R-:W-:-:S04]  /*33e0*/  SEL R71, R71, RZ, P4 ;  /* 0x000000ff47477207 */ /* 0x000fc80002000000 */
[----:B------:R-:W-:Y:S01]  /*33f0*/  ISETP.NE.U32.AND P4, PT, R71, RZ, PT ;  /* 0x000000ff4700720c */ /* 0x000fe20003f85070 */
[----:B------:R-:W-:Y:S01]  /*3400*/  HGMMA.64x32x8.F32.TF32 R24, gdesc[UR24], R24 ;  /* 0x04600000181879f0 */ /* 0x000fe20008702818 */
[----:B------:R-:W-:Y:S02]  /*3410*/  UIADD3.64 UR26, UR10, 0x4, URZ ;  /* 0x000000040a1a7897 */ /* 0x000fe4000fffe03f */
[----:B------:R-:W-:-:S09]  /*3420*/  UIADD3.64 UR24, UR8, 0x4, URZ ;  /* 0x0000000408187897 */ /* 0x000fd2000fffe03f */
        /* <DEDUP_REMOVED lines=8> */
[----:B------:R-:W-:Y:S02]  /*34b0*/  UIADD3.64 UR24, UR8, 0x202, URZ ;  /* 0x0000020208187897 */ /* 0x000fe4000fffe03f */
[----:B------:R-:W-:Y:S02]  /*34c0*/  UIADD3.64 UR10, UR10, 0x404, URZ ;  /* 0x000004040a0a7897 */ /* 0x000fe4000fffe03f */
[----:B------:R-:W-:-:S05]  /*34d0*/  UIADD3.64 UR8, UR8, 0x204, URZ ;  /* 0x0000020408087897 */ /* 0x000fca000fffe03f */
[----:B------:R-:W-:Y:S04]  /*34e0*/  HGMMA.64x32x8.F32.TF32 R24, gdesc[UR24], R24 ;  /* 0x04600000181879f0 */ /* 0x000fe80008702818 */
[----:B------:R-:W-:Y:S03]  /*34f0*/  HGMMA.64x32x8.F32.TF32 R24, gdesc[UR8], R24, gsb0 ;  /* 0x04600000081879f0 */ /* 0x000fe60008002818 */
[----:B------:R-:W-:Y:S02]  /*3500*/  WARPGROUP.DEPBAR.LE gsb0, 0x1 ;  /* 0x00008000000079c5 */ /* 0x000fe40000010100 */
[----:B------:R-:W-:Y:S06]  /*3510*/  BAR.SYNC.DEFER_BLOCKING 0x0 ;  /* 0x0000000000007b1d */ /* 0x000fec0000010000 */
[----:B------:R-:W-:Y:S01]  /*3520*/  @!PT LDS RZ, [RZ] ;  /* 0x00000000fffff984 */ /* 0x000fe20000000800 */
[----:B------:R-:W-:Y:S01]  /*3530*/  @!PT LDS RZ, [RZ] ;  /* 0x00000000fffff984 */ /* 0x000fe20000000800 */
[----:B------:R-:W-:Y:S01]  /*3540*/  @!PT LDS RZ, [RZ] ;  /* 0x00000000fffff984 */ /* 0x000fe20000000800 */
[----:B------:R1:W-:Y:S01]  /*3550*/  LDGSTS.E [R113+0x18000], desc[UR20][R68.64], P1 ;  /* 0x1800000044717fae */ /* 0x0003e20008921854 */
[----:B------:R-:W-:-:S02]  /*3560*/  ISETP.NE.U32.AND P1, PT, R70, RZ, PT ;  /* 0x000000ff4600720c */ /* 0x000fc40003f25070 */
[----:B------:R-:W-:Y:S01]  /*3570*/  IADD3 R70, P5, R45, R105, RZ ;  /* 0x000000692d467210 */ /* 0x000fe20007fbe0ff */
[----:B------:R2:W-:Y:S01]  /*3580*/  LDGSTS.E [R113+0x1a000], desc[UR20][R72.64], P0 ;  /* 0x1a00000048717fae */ /* 0x0005e20008121854 */
[----:B------:R-:W-:-:S03]  /*3590*/  ISETP.GE.AND P0, PT, R2, UR13, PT ;  /* 0x0000000d02007c0c */ /* 0x000fc6000bf06270 */
[----:B------:R-:W-:Y:S01]  /*35a0*/  IMAD.X R71, R110, 0x1, R60, P5 ;  /* 0x000000016e477824 */ /* 0x000fe200028e063c */
[----:B------:R-:W-:Y:S02]  /*35b0*/  ISETP.GE.AND P5, PT, R54, UR13, PT ;  /* 0x0000000d36007c0c */ /* 0x000fe4000bfa6270 */
[-C--:B-1----:R-:W-:Y:S02]  /*35c0*/  IADD3 R68, P6, R49, R105.reuse, RZ ;  /* 0x0000006931447210 */ /* 0x082fe40007fde0ff */
[----:B------:R1:W-:Y:S01]  /*35d0*/  LDGSTS.E [R115+0x18000], desc[UR20][R70.64], P3 ;  /* 0x1800000046737fae */ /* 0x0003e20009921854 */
[----:B--2---:R-:W-:Y:S02]  /*35e0*/  SEL R73, RZ, 0x4, P0 ;  /* 0x00000004ff497807 */ /* 0x004fe40000000000 */
[----:B------:R-:W-:Y:S01]  /*35f0*/  IMAD.X R69, R110, 0x1, R64, P6 ;  /* 0x000000016e457824 */ /* 0x000fe200030e0640 */
[----:B------:R-:W-:Y:S01]  /*3600*/  IADD3 R74, P6, R46, R105, RZ ;  /* 0x000000692e4a7210 */ /* 0x000fe20007fde0ff */
[----:B------:R-:W-:-:S03]  /*3610*/  VIADD R113, R55, UR5 ;  /* 0x0000000537717c36 */ /* 0x000fc60008000000 */
[----:B------:R2:W-:Y:S01]  /*3620*/  LDGSTS.E [R115+0x1a000], desc[UR20][R68.64], P2 ;  /* 0x1a00000044737fae */ /* 0x0005e20009121854 */
[----:B------:R-:W-:Y:S01]  /*3630*/  ISETP.GE.AND P2, PT, R53, UR13, PT ;  /* 0x0000000d35007c0c */ /* 0x000fe2000bf46270 */
[----:B------:R-:W-:Y:S01]  /*3640*/  IMAD.X R75, R110, 0x1, R61, P6 ;  /* 0x000000016e4b7824 */ /* 0x000fe200030e063d */
[----:B------:R-:W-:Y:S01]  /*3650*/  PLOP3.LUT P6, PT, PT, PT, UP1, 0x40, 0x0 ;  /* 0x000000000000781c */ /* 0x000fe20003fce818 */
[----:B------:R-:W-:Y:S01]  /*3660*/  UIADD3 UR13, UR13, -0x40, URZ ;  /* 0xffffffc00d0d7890 */ /* 0x000fe2000fffe03f */
[----:B------:R-:W-:Y:S02]  /*3670*/  SEL R112, RZ, 0x4, P2 ;  /* 0x00000004ff707807 */ /* 0x000fe40001000000 */
[----:B-1----:R-:W-:Y:S01]  /*3680*/  IADD3 R70, P3, R50, R105, RZ ;  /* 0x0000006932467210 */ /* 0x002fe20007f7e0ff */
[----:B------:R-:W-:Y:S01]  /*3690*/  LDGSTS.E [R113+0x18000], desc[UR20][R74.64], P1 ;  /* 0x180000004a717fae */ /* 0x000fe20008921854 */
[----:B------:R-:W-:Y:S02]  /*36a0*/  SEL R112, R112, RZ, P6 ;  /* 0x000000ff70707207 */ /* 0x000fe40003000000 */
[----:B------:R-:W-:Y:S01]  /*36b0*/  PLOP3.LUT P6, PT, PT, PT, UP1, 0x40, 0x0 ;  /* 0x000000000000781c */ /* 0x000fe20003fce818 */
[----:B------:R-:W-:Y:S01]  /*36c0*/  IMAD.X R71, R110, 0x1, R65, P3 ;  /* 0x000000016e477824 */ /* 0x000fe200018e0641 */
[----:B--2---:R-:W-:Y:S01]  /*36d0*/  SEL R69, RZ, 0x4, P5 ;  /* 0x00000004ff457807 */ /* 0x004fe20002800000 */
[----:B------:R-:W-:Y:S01]  /*36e0*/  VIADD R115, R56, UR5 ;  /* 0x0000000538737c36 */ /* 0x000fe20008000000 */
[----:B------:R-:W-:Y:S01]  /*36f0*/  PLOP3.LUT P5, PT, PT, PT, UP1, 0x40, 0x0 ;  /* 0x000000000000781c */ /* 0x000fe20003fae818 */
[----:B------:R-:W-:Y:S01]  /*3700*/  ULEA UR5, UR14, UR7, 0xf ;  /* 0x000000070e057291 */ /* 0x000fe2000f8e783f */
[----:B------:R-:W-:Y:S01]  /*3710*/  SEL R69, R69, RZ, P6 ;  /* 0x000000ff45457207 */ /* 0x000fe20003000000 */
[----:B------:R1:W-:Y:S01]  /*3720*/  LDGSTS.E [R113+0x1a000], desc[UR20][R70.64], P4 ;  /* 0x1a00000046717fae */ /* 0x0003e2000a121854 */
[----:B------:R-:W-:-:S02]  /*3730*/  ISETP.NE.U32.AND P6, PT, R112, RZ, PT ;  /* 0x000000ff7000720c */ /* 0x000fc40003fc5070 */
[----:B------:R-:W-:Y:S01]  /*3740*/  SEL R73, R73, RZ, P5 ;  /* 0x000000ff49497207 */ /* 0x000fe20002800000 */
[----:B------:R-:W-:Y:S01]  /*3750*/  VIADD R112, R21, UR5 ;  /* 0x0000000515707c36 */ /* 0x000fe20008000000 */
[-C--:B------:R-:W-:Y:S02]  /*3760*/  IADD3 R68, P2, R47, R105.reuse, RZ ;  /* 0x000000692f447210 */ /* 0x080fe40007f5e0ff */
[----:B------:R-:W-:Y:S02]  /*3770*/  ISETP.NE.U32.AND P5, PT, R69, RZ, PT ;  /* 0x000000ff4500720c */ /* 0x000fe40003fa5070 */
[----:B------:R-:W-:Y:S01]  /*3780*/  ISETP.NE.U32.AND P1, PT, R73, RZ, PT ;  /* 0x000000ff4900720c */ /* 0x000fe20003f25070 */
[----:B------:R-:W-:Y:S01]  /*3790*/  IMAD.X R69, R110, 0x1, R62, P2 ;  /* 0x000000016e457824 */ /* 0x000fe200010e063e */
[----:B------:R-:W-:Y:S02]  /*37a0*/  IADD3 R72, P3, R51, R105, RZ ;  /* 0x0000006933487210 */ /* 0x000fe40007f7e0ff */
[----:B-1----:R-:W-:-:S02]  /*37b0*/  IADD3 R70, P2, R40, R102, RZ ;  /* 0x0000006628467210 */ /* 0x002fc40007f5e0ff */
[----:B------:R1:W-:Y:S01]  /*37c0*/  LDGSTS.E [R115+0x18000], desc[UR20][R68.64], P6 ;  /* 0x1800000044737fae */ /* 0x0003e2000b121854 */
[----:B------:R-:W-:Y:S01]  /*37d0*/  IMAD.X R73, R110, 0x1, R76, P3 ;  /* 0x000000016e497824 */ /* 0x000fe200018e064c */
[----:B------:R-:W-:Y:S01]  /*37e0*/  LEA R105, P0, R114, R105, 0x2 ;  /* 0x0000006972697211 */ /* 0x000fe200078010ff */
[----:B------:R-:W-:-:S03]  /*37f0*/  IMAD.X R71, R109, 0x1, R77, P2 ;  /* 0x000000016d477824 */ /* 0x000fc600010e064d */
[----:B------:R2:W-:Y:S01]  /*3800*/  LDGSTS.E [R115+0x1a000], desc[UR20][R72.64], P5 ;  /* 0x1a00000048737fae */ /* 0x0005e2000a921854 */
[----:B------:R-:W-:-:S03]  /*3810*/  IADD3.X R110, R110, UR17, RZ, P0, !PT ;  /* 0x000000116e6e7c10 */ /* 0x000fc600087fe4ff */
[----:B------:R-:W0:Y:S01]  /*3820*/  LDGDEPBAR ;  /* 0x00000000000079af */ /* 0x000e220000000000 */
[----:B-1----:R-:W-:-:S03]  /*3830*/  IADD3 R68, P3, R40, R100, RZ ;  /* 0x0000006428447210 */ /* 0x002fc60007f7e0ff */
[----:B------:R1:W-:Y:S02]  /*3840*/  LDGSTS.E [R112], desc[UR20][R70.64], P1 ;  /* 0x0000000046707fae */ /* 0x0003e40008921854 */
[----:B------:R-:W-:Y:S01]  /*3850*/  IMAD.X R69, R108, 0x1, R77, P3 ;  /* 0x000000016c457824 */ /* 0x000fe200018e064d */
[----:B--2---:R-:W-:-:S04]  /*3860*/  IADD3 R72, P2, R40, R98, RZ ;  /* 0x0000006228487210 */ /* 0x004fc80007f5e0ff */
[----:B------:R2:W-:Y:S01]  /*3870*/  LDGSTS.E [R112+0x400], desc[UR20][R68.64], P1 ;  /* 0x0040000044707fae */ /* 0x0005e20008921854 */
[----:B------:R-:W-:Y:S01]  /*3880*/  IMAD.X R73, R107, 0x1, R77, P2 ;  /* 0x000000016b497824 */ /* 0x000fe200010e064d */
[----:B-1----:R-:W-:-:S04]  /*3890*/  IADD3 R70, P3, R40, R96, RZ ;  /* 0x0000006028467210 */ /* 0x002fc80007f7e0ff */
[----:B------:R1:W-:Y:S01]  /*38a0*/  LDGSTS.E [R112+0x800], desc[UR20][R72.64], P1 ;  /* 0x0080000048707fae */ /* 0x0003e20008921854 */
        /* <DEDUP_REMOVED lines=18> */
[--C-:B------:R-:W-:Y:S01]  /*39d0*/  IMAD.X R71, R95, 0x1, R77.reuse, P3 ;  /* 0x000000015f477824 */ /* 0x100fe200018e064d */
[C---:B------:R-:W-:Y:S02]  /*39e0*/  IADD3 R74, P3, R40.reuse, R81, RZ ;  /* 0x00000051284a7210 */ /* 0x040fe40007f7e0ff */
[----:B--2---:R-:W-:Y:S02]  /*39f0*/  IADD3 R68, P2, R40, R82, RZ ;  /* 0x0000005228447210 */ /* 0x004fe40007f5e0ff */
[----:B------:R2:W-:Y:S01]  /*3a00*/  LDGSTS.E [R112+0x2400], desc[UR20][R70.64], P1 ;  /* 0x0240000046707fae */ /* 0x0005e20008921854 */
[--C-:B------:R-:W-:Y:S01]  /*3a10*/  IMAD.X R75, R91, 0x1, R77.reuse, P3 ;  /* 0x000000015b4b7824 */ /* 0x100fe200018e064d */
[----:B------:R-:W-:Y:S01]  /*3a20*/  IADD3 R82, P6, R82, UR22, RZ ;  /* 0x0000001652527c10 */ /* 0x000fe2000ffde0ff */
[----:B------:R-:W-:Y:S01]  /*3a30*/  IMAD.X R69, R93, 0x1, R77, P2 ;  /* 0x000000015d457824 */ /* 0x000fe200010e064d */
[----:B-1----:R-:W-:-:S02]  /*3a40*/  IADD3 R72, P2, R40, R80, RZ ;  /* 0x0000005028487210 */ /* 0x002fc40007f5e0ff */
[----:B------:R-:W-:Y:S02]  /*3a50*/  IADD3.X R93, R93, UR15, RZ, P6, !PT ;  /* 0x0000000f5d5d7c10 */ /* 0x000fe4000b7fe4ff */
[----:B------:R1:W-:Y:S01]  /*3a60*/  LDGSTS.E [R112+0x2800], desc[UR20][R68.64], P1 ;  /* 0x0280000044707fae */ /* 0x0003e20008921854 */
[----:B------:R-:W-:Y:S01]  /*3a70*/  IMAD.X R73, R89, 0x1, R77, P2 ;  /* 0x0000000159497824 */ /* 0x000fe200010e064d */
[----:B------:R-:W-:Y:S02]  /*3a80*/  IADD3 R94, P6, R94, UR22, RZ ;  /* 0x000000165e5e7c10 */ /* 0x000fe4000ffde0ff */
[----:B--2---:R-:W-:Y:S01]  /*3a90*/  IADD3 R70, P3, R40, R79, RZ ;  /* 0x0000004f28467210 */ /* 0x004fe20007f7e0ff */
[----:B------:R2:W-:Y:S01]  /*3aa0*/  LDGSTS.E [R112+0x2c00], desc[UR20][R74.64], P1 ;  /* 0x02c000004a707fae */ /* 0x0005e20008921854 */
[----:B------:R-:W-:-:S03]  /*3ab0*/  IADD3.X R104, R104, UR15, RZ, P6, !PT ;  /* 0x0000000f68687c10 */ /* 0x000fc6000b7fe4ff */
[--C-:B------:R-:W-:Y:S01]  /*3ac0*/  IMAD.X R71, R87, 0x1, R77.reuse, P3 ;  /* 0x0000000157477824 */ /* 0x100fe200018e064d */
[----:B------:R3:W-:Y:S01]  /*3ad0*/  LDGSTS.E [R112+0x3000], desc[UR20][R72.64], P1 ;  /* 0x0300000048707fae */ /* 0x0007e20008921854 */
[----:B------:R-:W-:Y:S02]  /*3ae0*/  IADD3 R79, P3, R79, UR22, RZ ;  /* 0x000000164f4f7c10 */ /* 0x000fe4000ff7e0ff */
[C---:B-1----:R-:W-:Y:S01]  /*3af0*/  IADD3 R68, P4, R40.reuse, R78, RZ ;  /* 0x0000004e28447210 */ /* 0x042fe20007f9e0ff */
[----:B------:R3:W-:Y:S01]  /*3b00*/  LDGSTS.E [R112+0x3400], desc[UR20][R70.64], P1 ;  /* 0x0340000046707fae */ /* 0x0007e20008921854 */
[----:B------:R-:W-:Y:S02]  /*3b10*/  IADD3.X R87, R87, UR15, RZ, P3, !PT ;  /* 0x0000000f57577c10 */ /* 0x000fe40009ffe4ff */
[----:B--2---:R-:W-:Y:S01]  /*3b20*/  IADD3 R74, P2, R40, R111, RZ ;  /* 0x0000006f284a7210 */ /* 0x004fe20007f5e0ff */
[----:B------:R-:W-:Y:S01]  /*3b30*/  IMAD.X R69, R85, 0x1, R77, P4 ;  /* 0x0000000155457824 */ /* 0x000fe200020e064d */
[----:B------:R-:W-:-:S02]  /*3b40*/  IADD3 R111, P5, R111, UR22, RZ ;  /* 0x000000166f6f7c10 */ /* 0x000fc4000ffbe0ff */
[----:B------:R-:W-:Y:S01]  /*3b50*/  IADD3 R78, P4, R78, UR22, RZ ;  /* 0x000000164e4e7c10 */ /* 0x000fe2000ff9e0ff */
[C---:B------:R-:W-:Y:S01]  /*3b60*/  IMAD.X R75, R83.reuse, 0x1, R77, P2 ;  /* 0x00000001534b7824 */ /* 0x040fe200010e064d */
[----:B------:R3:W-:Y:S01]  /*3b70*/  LDGSTS.E [R112+0x3800], desc[UR20][R68.64], P1 ;  /* 0x0380000044707fae */ /* 0x0007e20008921854 */
[----:B------:R-:W-:Y:S02]  /*3b80*/  IADD3 R80, P2, R80, UR22, RZ ;  /* 0x0000001650507c10 */ /* 0x000fe4000ff5e0ff */
[----:B------:R-:W-:Y:S01]  /*3b90*/  IADD3.X R83, R83, UR15, RZ, P5, !PT ;  /* 0x0000000f53537c10 */ /* 0x000fe2000affe4ff */
[----:B------:R3:W-:Y:S01]  /*3ba0*/  LDGSTS.E [R112+0x3c00], desc[UR20][R74.64], P1 ;  /* 0x03c000004a707fae */ /* 0x0007e20008921854 */
[----:B------:R-:W-:Y:S02]  /*3bb0*/  IADD3 R81, P1, R81, UR22, RZ ;  /* 0x0000001651517c10 */ /* 0x000fe4000ff3e0ff */
[----:B------:R-:W-:Y:S01]  /*3bc0*/  IADD3.X R85, R85, UR15, RZ, P4, !PT ;  /* 0x0000000f55557c10 */ /* 0x000fe2000a7fe4ff */
[----:B------:R-:W0:Y:S01]  /*3bd0*/  LDGDEPBAR ;  /* 0x00000000000079af */ /* 0x000e220000000000 */
[----:B------:R-:W-:-:S02]  /*3be0*/  IADD3.X R91, R91, UR15, RZ, P1, !PT ;  /* 0x0000000f5b5b7c10 */ /* 0x000fc40008ffe4ff */
[----:B------:R-:W-:Y:S02]  /*3bf0*/  IADD3 R92, P1, R92, UR22, RZ ;  /* 0x000000165c5c7c10 */ /* 0x000fe4000ff3e0ff */
[----:B------:R-:W-:Y:S02]  /*3c00*/  IADD3.X R89, R89, UR15, RZ, P2, !PT ;  /* 0x0000000f59597c10 */ /* 0x000fe400097fe4ff */
[----:B------:R-:W-:Y:S02]  /*3c10*/  IADD3.X R103, R103, UR15, RZ, P1, !PT ;  /* 0x0000000f67677c10 */ /* 0x000fe40008ffe4ff */
[----:B------:R-:W-:Y:S02]  /*3c20*/  PLOP3.LUT P1, PT, PT, PT, UP0, 0x80, 0x0 ;  /* 0x000000000000781c */ /* 0x000fe40003f2f008 */
[----:B------:R-:W-:Y:S02]  /*3c30*/  IADD3 R84, P5, R84, UR22, RZ ;  /* 0x0000001654547c10 */ /* 0x000fe4000ffbe0ff */
[----:B------:R-:W-:-:S02]  /*3c40*/  IADD3 R86, P4, R86, UR22, RZ ;  /* 0x0000001656567c10 */ /* 0x000fc4000ff9e0ff */
[----:B------:R-:W-:Y:S02]  /*3c50*/  IADD3 R88, P3, R88, UR22, RZ ;  /* 0x0000001658587c10 */ /* 0x000fe4000ff7e0ff */
[----:B------:R-:W-:Y:S02]  /*3c60*/  IADD3 R90, P2, R90, UR22, RZ ;  /* 0x000000165a5a7c10 */ /* 0x000fe4000ff5e0ff */
[----:B------:R-:W-:Y:S02]  /*3c70*/  IADD3.X R95, R95, UR15, RZ, P5, !PT ;  /* 0x0000000f5f5f7c10 */ /* 0x000fe4000affe4ff */
[----:B------:R-:W-:Y:S02]  /*3c80*/  IADD3.X R97, R97, UR15, RZ, P4, !PT ;  /* 0x0000000f61617c10 */ /* 0x000fe4000a7fe4ff */
[----:B------:R-:W-:Y:S02]  /*3c90*/  IADD3.X R99, R99, UR15, RZ, P3, !PT ;  /* 0x0000000f63637c10 */ /* 0x000fe40009ffe4ff */
[----:B------:R-:W-:-:S02]  /*3ca0*/  IADD3.X R101, R101, UR15, RZ, P2, !PT ;  /* 0x0000000f65657c10 */ /* 0x000fc400097fe4ff */
[----:B------:R-:W-:Y:S02]  /*3cb0*/  IADD3 R96, P5, R96, UR22, RZ ;  /* 0x0000001660607c10 */ /* 0x000fe4000ffbe0ff */
[----:B------:R-:W-:Y:S02]  /*3cc0*/  IADD3 R98, P4, R98, UR22, RZ ;  /* 0x0000001662627c10 */ /* 0x000fe4000ff9e0ff */
[----:B------:R-:W-:Y:S02]  /*3cd0*/  IADD3 R100, P3, R100, UR22, RZ ;  /* 0x0000001664647c10 */ /* 0x000fe4000ff7e0ff */
[----:B------:R-:W-:Y:S02]  /*3ce0*/  IADD3 R102, P2, R102, UR22, RZ ;  /* 0x0000001666667c10 */ /* 0x000fe4000ff5e0ff */
[----:B------:R-:W-:Y:S02]  /*3cf0*/  IADD3.X R106, R106, UR15, RZ, P5, !PT ;  /* 0x0000000f6a6a7c10 */ /* 0x000fe4000affe4ff */
[----:B------:R-:W-:-:S02]  /*3d00*/  IADD3.X R107, R107, UR15, RZ, P4, !PT ;  /* 0x0000000f6b6b7c10 */ /* 0x000fc4000a7fe4ff */
[----:B------:R-:W-:Y:S02]  /*3d10*/  IADD3.X R108, R108, UR15, RZ, P3, !PT ;  /* 0x0000000f6c6c7c10 */ /* 0x000fe40009ffe4ff */
[----:B------:R-:W-:Y:S01]  /*3d20*/  IADD3.X R109, R109, UR15, RZ, P2, !PT ;  /* 0x0000000f6d6d7c10 */ /* 0x000fe200097fe4ff */
[----:B---3--:R-:W-:Y:S06]  /*3d30*/  @P1 BRA `(.L_x_1) ;  /* 0xfffffff000981947 */ /* 0x008fec000383ffff */
.L_x_0:
[----:B------:R-:W-:Y:S02]  /*3d40*/  WARPGROUP.DEPBAR.LE gsb0, 0x0 ;  /* 0x00008000000079c5 */ /* 0x000fe40000010000 */
[----:B------:R-:W-:-:S04]  /*3d50*/  DEPBAR.LE SB0, 0x0 ;  /* 0x000080000000791a */ /* 0x000fc80000000000 */
[----:B------:R-:W-:Y:S01]  /*3d60*/  IMAD.MOV.U32 R45, RZ, RZ, R29 ;  /* 0x000000ffff2d7224 */ /* 0x000fe200078e001d */
[----:B------:R-:W-:Y:S01]  /*3d70*/  ULDC UR4, c[0x0][0x244] ;  /* 0x0000910000047ab9 */ /* 0x000fe20000000800 */
[----:B------:R-:W-:Y:S01]  /*3d80*/  IMAD.MOV.U32 R41, RZ, RZ, R28 ;  /* 0x000000ffff297224 */ /* 0x000fe200078e001c */
[----:B------:R-:W-:Y:S01]  /*3d90*/  ISETP.GE.AND P0, PT, R20, R66, PT ;  /* 0x000000421400720c */ /* 0x000fe20003f06270 */
[----:B------:R-:W-:Y:S02]  /*3da0*/  IMAD.MOV.U32 R49, RZ, RZ, R30 ;  /* 0x000000ffff317224 */ /* 0x000fe400078e001e */
[----:B------:R-:W-:Y:S01]  /*3db0*/  IMAD.MOV.U32 R29, RZ, RZ, R31 ;  /* 0x000000ffff1d7224 */ /* 0x000fe200078e001f */
[-C--:B------:R-:W-:Y:S01]  /*3dc0*/  ISETP.LT.AND P3, PT, R3, R67.reuse, !P0 ;  /* 0x000000430300720c */ /* 0x080fe20004761270 */
[----:B------:R-:W-:Y:S01]  /*3dd0*/  IMAD.MOV.U32 R40, RZ, RZ, R24 ;  /* 0x000000ffff287224 */ /* 0x000fe200078e0018 */
[----:B------:R-:W-:Y:S01]  /*3de0*/  ISETP.LT.AND P2, PT, R12, R67, !P0 ;  /* 0x000000430c00720c */ /* 0x000fe20004741270 */
[----:B------:R-:W-:-:S02]  /*3df0*/  IMAD.MOV.U32 R42, RZ, RZ, R32 ;  /* 0x000000ffff2a7224 */ /* 0x000fc400078e0020 */
[----:B------:R-:W-:Y:S01]  /*3e00*/  IMAD.MOV.U32 R43, RZ, RZ, R36 ;  /* 0x000000ffff2b7224 */ /* 0x000fe200078e0024 */
[----:B------:R-:W-:Y:S01]  /*3e10*/  BAR.SYNC.DEFER_BLOCKING 0x0 ;  /* 0x0000000000007b1d */ /* 0x000fe20000010000 */
[----:B------:R-:W-:Y:S02]  /*3e20*/  IMAD.MOV.U32 R44, RZ, RZ, R25 ;  /* 0x000000ffff2c7224 */ /* 0x000fe400078e0019 */
[----:B------:R-:W-:Y:S02]  /*3e30*/  IMAD.MOV.U32 R46, RZ, RZ, R33 ;  /* 0x000000ffff2e7224 */ /* 0x000fe400078e0021 */
[----:B------:R-:W-:-:S03]  /*3e40*/  IMAD.MOV.U32 R47, RZ, RZ, R37 ;  /* 0x000000ffff2f7224 */ /* 0x000fc600078e0025 */
[----:B------:R-:W1:Y:S01]  /*3e50*/  LDC R36, c[0x0][0x248] ;  /* 0x00009200ff247b82 */ /* 0x000e620000000800 */
[----:B------:R-:W-:Y:S02]  /*3e60*/  IMAD.MOV.U32 R48, RZ, RZ, R26 ;  /* 0x000000ffff307224 */ /* 0x000fe400078e001a */
[----:B------:R-:W-:Y:S02]  /*3e70*/  IMAD.MOV.U32 R50, RZ, RZ, R34 ;  /* 0x000000ffff327224 */ /* 0x000fe400078e0022 */
[----:B------:R-:W-:Y:S02]  /*3e80*/  IMAD.MOV.U32 R51, RZ, RZ, R38 ;  /* 0x000000ffff337224 */ /* 0x000fe400078e0026 */
[----:B------:R-:W-:Y:S02]  /*3e90*/  IMAD.MOV.U32 R28, RZ, RZ, R27 ;  /* 0x000000ffff1c7224 */ /* 0x000fe400078e001b */
[----:B------:R-:W-:Y:S02]  /*3ea0*/  IMAD.MOV.U32 R30, RZ, RZ, R35 ;  /* 0x000000ffff1e7224 */ /* 0x000fe400078e0023 */
[----:B------:R-:W-:-:S02]  /*3eb0*/  IMAD.MOV.U32 R31, RZ, RZ, R39 ;  /* 0x000000ffff1f7224 */ /* 0x000fc400078e0027 */
[----:B------:R-:W-:Y:S01]  /*3ec0*/  IMAD R0, R20, UR4, RZ ;  /* 0x0000000414007c24 */ /* 0x000fe2000f8e02ff */
[----:B------:R-:W-:Y:S01]  /*3ed0*/  ULDC.64 UR4, c[0x0][0x220] ;  /* 0x0000880000047ab9 */ /* 0x000fe20000000a00 */
[----:B------:R-:W-:Y:S03]  /*3ee0*/  STS.128 [R58+UR7], R40 ;  /* 0x000000283a007988 */ /* 0x000fe60008000c07 */
[C---:B------:R-:W-:Y:S01]  /*3ef0*/  LEA R35, P1, R0.reuse, UR4, 0x2 ;  /* 0x0000000400237c11 */ /* 0x040fe2000f8210ff */
[----:B------:R-:W-:Y:S03]  /*3f00*/  STS.128 [R58+UR7+0x400], R44 ;  /* 0x0004002c3a007988 */ /* 0x000fe60008000c07 */
[----:B------:R-:W-:Y:S01]  /*3f10*/  LEA.HI.X.SX32 R37, R0, UR5, 0x2, P1 ;  /* 0x0000000500257c11 */ /* 0x000fe200088f16ff */
[-C--:B-1----:R-:W-:Y:S01]  /*3f20*/  IMAD R34, R3, R36.reuse, RZ ;  /* 0x0000002403227224 */ /* 0x082fe200078e02ff */
[C---:B------:R-:W-:Y:S01]  /*3f30*/  ISETP.LT.AND P1, PT, R5.reuse, R67, !P0 ;  /* 0x000000430500720c */ /* 0x040fe20004721270 */
[----:B------:R-:W-:Y:S01]  /*3f40*/  STS.128 [R58+UR7+0x80], R48 ;  /* 0x000080303a007988 */ /* 0x000fe20008000c07 */
[----:B------:R-:W-:-:S02]  /*3f50*/  IMAD R4, R5, R36, RZ ;  /* 0x0000002405047224 */ /* 0x000fc400078e02ff */
[----:B------:R-:W-:Y:S01]  /*3f60*/  LEA R2, P4, R34, R35, 0x2 ;  /* 0x0000002322027211 */ /* 0x000fe200078810ff */
[----:B------:R1:W-:Y:S01]  /*3f70*/  STS.128 [R58+UR7+0x480], R28 ;  /* 0x0004801c3a007988 */ /* 0x0003e20008000c07 */
[-C--:B------:R-:W-:Y:S02]  /*3f80*/  IMAD R5, R7, R36.reuse, RZ ;  /* 0x0000002407057224 */ /* 0x080fe400078e02ff */
[----:B------:R-:W-:Y:S01]  /*3f90*/  IMAD R0, R6, R36, RZ ;  /* 0x0000002406007224 */ /* 0x000fe200078e02ff */
[----:B------:R-:W-:Y:S01]  /*3fa0*/  BAR.SYNC.DEFER_BLOCKING 0x0 ;  /* 0x0000000000007b1d */ /* 0x000fe20000010000 */
[----:B------:R-:W-:Y:S01]  /*3fb0*/  LEA.HI.X.SX32 R3, R34, R37, 0x2, P4 ;  /* 0x0000002522037211 */ /* 0x000fe200020f16ff */
[----:B------:R-:W-:Y:S01]  /*3fc0*/  IMAD R34, R36, 0x40, R34 ;  /* 0x0000004024227824 */ /* 0x000fe200078e0222 */
[----:B------:R-:W-:Y:S02]  /*3fd0*/  ISETP.LT.AND P4, PT, R6, R67, !P0 ;  /* 0x000000430600720c */ /* 0x000fe40004781270 */
[----:B-1----:R-:W-:-:S02]  /*3fe0*/  LEA R28, P5, R4, R35, 0x2 ;  /* 0x00000023041c7211 */ /* 0x002fc400078a10ff */
[----:B------:R-:W-:Y:S02]  /*3ff0*/  LEA R30, P6, R0, R35, 0x2 ;  /* 0x00000023001e7211 */ /* 0x000fe400078c10ff */
[----:B------:R-:W-:Y:S02]  /*4000*/  LEA.HI.X.SX32 R29, R4, R37, 0x2, P5 ;  /* 0x00000025041d7211 */ /* 0x000fe400028f16ff */
[C---:B------:R-:W-:Y:S02]  /*4010*/  LEA R32, P5, R5.reuse, R35, 0x2 ;  /* 0x0000002305207211 */ /* 0x040fe400078a10ff */
[-C--:B------:R-:W-:Y:S01]  /*4020*/  LEA.HI.X.SX32 R31, R0, R37.reuse, 0x2, P6 ;  /* 0x00000025001f7211 */ /* 0x080fe200030f16ff */
[-C--:B------:R-:W-:Y:S01]  /*4030*/  IMAD R0, R8, R36.reuse, RZ ;  /* 0x0000002408007224 */ /* 0x080fe200078e02ff */
[----:B------:R-:W-:Y:S01]  /*4040*/  LEA.HI.X.SX32 R33, R5, R37, 0x2, P5 ;  /* 0x0000002505217211 */ /* 0x000fe200028f16ff */
[----:B------:R-:W1:Y:S01]  /*4050*/  LDS.128 R24, [R57+UR7] ;  /* 0x0000000739187984 */ /* 0x000e620008000c00 */
[C---:B------:R-:W-:Y:S01]  /*4060*/  ISETP.LT.AND P5, PT, R9.reuse, R67, !P0 ;  /* 0x000000430900720c */ /* 0x040fe200047a1270 */
[----:B------:R-:W-:-:S02]  /*4070*/  IMAD R9, R9, R36, RZ ;  /* 0x0000002409097224 */ /* 0x000fc400078e02ff */
[----:B------:R-:W2:Y:S04]  /*4080*/  LDS.128 R20, [R57+UR7+0x800] ;  /* 0x0008000739147984 */ /* 0x000ea80008000c00 */
[----:B-1----:R1:W-:Y:S01]  /*4090*/  @P3 STG.E desc[UR20][R2.64], R24 ;  /* 0x0000001802003986 */ /* 0x0023e2000c101914 */
[----:B------:R-:W-:-:S03]  /*40a0*/  ISETP.LT.AND P3, PT, R7, R67, !P0 ;  /* 0x000000430700720c */ /* 0x000fc60004761270 */
[----:B------:R-:W3:Y:S04]  /*40b0*/  LDS.128 R4, [R57+UR7+0x1000] ;  /* 0x0010000739047984 */ /* 0x000ee80008000c00 */
[----:B------:R-:W-:Y:S01]  /*40c0*/  @P1 STG.E desc[UR20][R28.64], R25 ;  /* 0x000000191c001986 */ /* 0x000fe2000c101914 */
[----:B------:R-:W-:Y:S02]  /*40d0*/  ISETP.LT.AND P1, PT, R8, R67, !P0 ;  /* 0x000000430800720c */ /* 0x000fe40004721270 */
[-C--:B------:R-:W-:Y:S01]  /*40e0*/  LEA R8, P6, R9, R35.reuse, 0x2 ;  /* 0x0000002309087211 */ /* 0x080fe200078c10ff */
[----:B------:R-:W-:Y:S01]  /*40f0*/  @P4 STG.E desc[UR20][R30.64], R26 ;  /* 0x0000001a1e004986 */ /* 0x000fe2000c101914 */
[C---:B-1----:R-:W-:Y:S01]  /*4100*/  LEA R2, P4, R0.reuse, R35, 0x2 ;  /* 0x0000002300027211 */ /* 0x042fe200078810ff */
[-C--:B------:R-:W-:Y:S01]  /*4110*/  IMAD R24, R11, R36.reuse, RZ ;  /* 0x000000240b187224 */ /* 0x080fe200078e02ff */
[-C--:B------:R-:W-:Y:S01]  /*4120*/  LEA.HI.X.SX32 R9, R9, R37.reuse, 0x2, P6 ;  /* 0x0000002509097211 */ /* 0x080fe200030f16ff */
[----:B------:R-:W-:Y:S01]  /*4130*/  @P3 STG.E desc[UR20][R32.64], R27 ;  /* 0x0000001b20003986 */ /* 0x000fe2000c101914 */
[----:B------:R-:W-:Y:S01]  /*4140*/  LEA.HI.X.SX32 R3, R0, R37, 0x2, P4 ;  /* 0x0000002500037211 */ /* 0x000fe200020f16ff */
[C---:B------:R-:W-:Y:S01]  /*4150*/  IMAD R0, R10.reuse, R36, RZ ;  /* 0x000000240a007224 */ /* 0x040fe200078e02ff */
[-C--:B------:R-:W-:Y:S01]  /*4160*/  ISETP.LT.AND P3, PT, R10, R67.reuse, !P0 ;  /* 0x000000430a00720c */ /* 0x080fe20004761270 */
[----:B------:R-:W1:Y:S01]  /*4170*/  LDS.128 R56, [R57+UR7+0x1800] ;  /* 0x0018000739387984 */ /* 0x000e620008000c00 */
[----:B------:R-:W-:-:S02]  /*4180*/  ISETP.LT.AND P4, PT, R11, R67, !P0 ;  /* 0x000000430b00720c */ /* 0x000fc40004781270 */
[-C--:B------:R-:W-:Y:S01]  /*4190*/  LEA R12, P6, R24, R35.reuse, 0x2 ;  /* 0x00000023180c7211 */ /* 0x080fe200078c10ff */
[----:B--2---:R2:W-:Y:S01]  /*41a0*/  @P1 STG.E desc[UR20][R2.64], R20 ;  /* 0x0000001402001986 */ /* 0x0045e2000c101914 */
[----:B------:R-:W-:-:S03]  /*41b0*/  LEA R10, P1, R0, R35, 0x2 ;  /* 0x00000023000a7211 */ /* 0x000fc600078210ff */
[----:B------:R4:W-:Y:S01]  /*41c0*/  @P5 STG.E desc[UR20][R8.64], R21 ;  /* 0x0000001508005986 */ /* 0x0009e2000c101914 */
[----:B------:R-:W-:Y:S01]  /*41d0*/  LEA.HI.X.SX32 R11, R0, R37, 0x2, P1 ;  /* 0x00000025000b7211 */ /* 0x000fe200008f16ff */
[C---:B------:R-:W-:Y:S01]  /*41e0*/  IMAD R0, R36.reuse, 0x8, R34 ;  /* 0x0000000824007824 */ /* 0x040fe200078e0222 */
[-C--:B------:R-:W-:Y:S02]  /*41f0*/  ISETP.LT.AND P1, PT, R13, R67.reuse, !P0 ;  /* 0x000000430d00720c */ /* 0x080fe40004721270 */
[----:B------:R-:W-:Y:S01]  /*4200*/  ISETP.LT.AND P5, PT, R15, R67, !P0 ;  /* 0x000000430f00720c */ /* 0x000fe200047a1270 */
[----:B------:R5:W-:Y:S01]  /*4210*/  @P3 STG.E desc[UR20][R10.64], R22 ;  /* 0x000000160a003986 */ /* 0x000be2000c101914 */
[----:B------:R-:W-:Y:S01]  /*4220*/  IMAD R15, R36, 0x8, R0 ;  /* 0x00000008240f7824 */ /* 0x000fe200078e0200 */
[----:B--2---:R-:W-:Y:S02]  /*4230*/  LEA R2, P3, R34, R35, 0x2 ;  /* 0x0000002322027211 */ /* 0x004fe400078610ff */
[----:B------:R-:W-:-:S02]  /*4240*/  LEA.HI.X.SX32 R13, R24, R37, 0x2, P6 ;  /* 0x00000025180d7211 */ /* 0x000fc400030f16ff */
[----:B----4-:R-:W-:Y:S02]  /*4250*/  LEA R8, P6, R0, R35, 0x2 ;  /* 0x0000002300087211 */ /* 0x010fe400078c10ff */
[----:B------:R-:W-:Y:S01]  /*4260*/  LEA.HI.X.SX32 R3, R34, R37, 0x2, P3 ;  /* 0x0000002522037211 */ /* 0x000fe200018f16ff */
[----:B------:R2:W-:Y:S01]  /*4270*/  @P4 STG.E desc[UR20][R12.64], R23 ;  /* 0x000000170c004986 */ /* 0x0005e2000c101914 */
[----:B------:R-:W-:Y:S01]  /*4280*/  ISETP.LT.AND P3, PT, R17, R67, !P0 ;  /* 0x000000431100720c */ /* 0x000fe20004761270 */
[----:B------:R-:W-:Y:S01]  /*4290*/  IMAD R17, R36, 0x8, R15 ;  /* 0x0000000824117824 */ /* 0x000fe200078e020f */
[----:B------:R-:W-:Y:S01]  /*42a0*/  LEA.HI.X.SX32 R9, R0, R37, 0x2, P6 ;  /* 0x0000002500097211 */ /* 0x000fe200030f16ff */
[----:B---3--:R3:W-:Y:S01]  /*42b0*/  @P2 STG.E desc[UR20][R2.64], R4 ;  /* 0x0000000402002986 */ /* 0x0087e2000c101914 */
[C---:B-----5:R-:W-:Y:S01]  /*42c0*/  LEA R10, P6, R15.reuse, R35, 0x2 ;  /* 0x000000230f0a7211 */ /* 0x060fe200078c10ff */
[----:B------:R-:W-:Y:S01]  /*42d0*/  IMAD R0, R36, 0x8, R17 ;  /* 0x0000000824007824 */ /* 0x000fe200078e0211 */
[----:B------:R-:W-:Y:S01]  /*42e0*/  ISETP.LT.AND P4, PT, R16, R67, !P0 ;  /* 0x000000431000720c */ /* 0x000fe20004781270 */
[----:B------:R4:W-:Y:S01]  /*42f0*/  @P1 STG.E desc[UR20][R8.64], R5 ;  /* 0x0000000508001986 */ /* 0x0009e2000c101914 */
[----:B------:R-:W-:Y:S01]  /*4300*/  LEA.HI.X.SX32 R11, R15, R37, 0x2, P6 ;  /* 0x000000250f0b7211 */ /* 0x000fe200030f16ff */
[----:B------:R-:W-:Y:S01]  /*4310*/  IMAD R20, R36, 0x8, R0 ;  /* 0x0000000824147824 */ /* 0x000fe200078e0200 */
[----:B------:R-:W-:-:S02]  /*4320*/  ISETP.LT.AND P2, PT, R18, R67, !P0 ;  /* 0x000000431200720c */ /* 0x000fc40004741270 */
[CC--:B--2---:R-:W-:Y:S01]  /*4330*/  LEA R12, P1, R17.reuse, R35.reuse, 0x2 ;  /* 0x00000023110c7211 */ /* 0x0c4fe200078210ff */
[----:B------:R-:W-:Y:S01]  /*4340*/  IMAD R15, R36, 0x8, R20 ;  /* 0x00000008240f7824 */ /* 0x000fe200078e0214 */
[----:B------:R-:W-:Y:S01]  /*4350*/  LEA R16, P6, R0, R35, 0x2 ;  /* 0x0000002300107211 */ /* 0x000fe200078c10ff */
[----:B------:R2:W-:Y:S01]  /*4360*/  @P5 STG.E desc[UR20][R10.64], R6 ;  /* 0x000000060a005986 */ /* 0x0005e2000c101914 */
[----:B------:R-:W-:Y:S02]  /*4370*/  LEA.HI.X.SX32 R13, R17, R37, 0x2, P1 ;  /* 0x00000025110d7211 */ /* 0x000fe400008f16ff */
[----:B---3--:R-:W-:Y:S02]  /*4380*/  LEA R2, P1, R20, R35, 0x2 ;  /* 0x0000002314027211 */ /* 0x008fe400078210ff */
[-C--:B------:R-:W-:Y:S01]  /*4390*/  LEA.HI.X.SX32 R17, R0, R37.reuse, 0x2, P6 ;  /* 0x0000002500117211 */ /* 0x080fe200030f16ff */
[----:B------:R-:W-:Y:S01]  /*43a0*/  IMAD R0, R36, 0x8, R15 ;  /* 0x0000000824007824 */ /* 0x000fe200078e020f */
[----:B------:R-:W-:Y:S01]  /*43b0*/  LEA.HI.X.SX32 R3, R20, R37, 0x2, P1 ;  /* 0x0000002514037211 */ /* 0x000fe200008f16ff */
[----:B------:R2:W-:Y:S01]  /*43c0*/  @P4 STG.E desc[UR20][R12.64], R7 ;  /* 0x000000070c004986 */ /* 0x0005e2000c101914 */
[----:B------:R-:W-:-:S02]  /*43d0*/  ISETP.LT.AND P1, PT, R19, R67, !P0 ;  /* 0x000000431300720c */ /* 0x000fc40004721270 */
[----:B------:R-:W-:Y:S01]  /*43e0*/  ISETP.LT.AND P0, PT, R14, R67, !P0 ;  /* 0x000000430e00720c */ /* 0x000fe20004701270 */
[----:B-1----:R2:W-:Y:S01]  /*43f0*/  @P3 STG.E desc[UR20][R16.64], R56 ;  /* 0x0000003810003986 */ /* 0x0025e2000c101914 */
[----:B------:R-:W-:-:S03]  /*4400*/  LEA R18, P6, R15, R35, 0x2 ;  /* 0x000000230f127211 */ /* 0x000fc600078c10ff */
[----:B------:R2:W-:Y:S01]  /*4410*/  @P2 STG.E desc[UR20][R2.64], R57 ;  /* 0x0000003902002986 */ /* 0x0005e2000c101914 */
[----:B------:R-:W-:Y:S02]  /*4420*/  LEA.HI.X.SX32 R19, R15, R37, 0x2, P6 ;  /* 0x000000250f137211 */ /* 0x000fe400030f16ff */
[----:B------:R-:W-:-:S03]  /*4430*/  LEA R4, P6, R0, R35, 0x2 ;  /* 0x0000002300047211 */ /* 0x000fc600078c10ff */
[----:B------:R2:W-:Y:S01]  /*4440*/  @P1 STG.E desc[UR20][R18.64], R58 ;  /* 0x0000003a12001986 */ /* 0x0005e2000c101914 */
[----:B----4-:R-:W-:Y:S01]  /*4450*/  LEA.HI.X.SX32 R5, R0, R37, 0x2, P6 ;  /* 0x0000002500057211 */ /* 0x010fe200030f16ff */
[----:B------:R-:W-:Y:S08]  /*4460*/  @!P0 EXIT ;  /* 0x000000000000894d */ /* 0x000ff00003800000 */
[----:B------:R-:W-:Y:S01]  /*4470*/  STG.E desc[UR20][R4.64], R59 ;  /* 0x0000003b04007986 */ /* 0x000fe2000c101914 */
[----:B------:R-:W-:Y:S05]  /*4480*/  EXIT ;  /* 0x000000000000794d */ /* 0x000fea0003800000 */
.L_x_2:
[----:B------:R-:W-:-:S00]  /*4490*/  BRA `(.L_x_2) ;  /* 0xfffffffc00fc7947 */ /* 0x000fc0000383ffff */
[----:B------:R-:W-:-:S00]  /*44a0*/  NOP ;  /* 0x0000000000007918 */ /* 0x000fc00000000000 */
        /* <DEDUP_REMOVED lines=13> */
.L_x_3:


//--------------------- .nv.shared.matmul_kernel  --------------------------
	.section	.nv.shared.matmul_kernel,"aw",@nobits
	.sectionflags	@""
	.align	16
	.zero		1024


//--------------------- .nv.shared.reserved.0     --------------------------
	.section	.nv.shared.reserved.0,"aw",@nobits
	.weak		__nv_reservedSMEM_offset_0_alias
	.size		__nv_reservedSMEM_offset_0_alias, 0, 0
	.other		__nv_reservedSMEM_offset_0_alias,@"STO_CUDA_RESERVED_SHARED STV_DEFAULT"
__nv_reservedSMEM_offset_0_alias:
	.zero		0


//--------------------- .nv.constant0.matmul_kernel --------------------------
	.section	.nv.constant0.matmul_kernel,"a",@progbits
	.sectionflags	@""
	.align	4
.nv.constant0.matmul_kernel:
	.zero		608


//--------------------- SYMBOLS --------------------------

	.type		.nv.reservedSmem.offset0,@object
	.size		.nv.reservedSmem.offset0,0x4
